	.headerflags	@"EF_CUDA_TEXMODE_UNIFIED EF_CUDA_64BIT_ADDRESS EF_CUDA_ACCELERATORS EF_CUDA_SM90 EF_CUDA_VIRTUAL_SM(EF_CUDA_SM90)"
	.elftype	@"ET_EXEC"


//--------------------- .nv.info                  --------------------------
	.section	.nv.info,"",@"SHT_CUDA_INFO"
	.align	4


	//----- nvinfo : EIATTR_REGCOUNT
	.align		4
        /*0000*/ 	.byte	0x04, 0x2f
        /*0002*/ 	.short	(.L_1 - .L_0)
	.align		4
.L_0:
        /*0004*/ 	.word	index@(triton_mm)
        /*0008*/ 	.word	0x0000007c


	//----- nvinfo : EIATTR_MIN_STACK_SIZE
	.align		4
.L_1:
        /*000c*/ 	.byte	0x04, 0x12
        /*000e*/ 	.short	(.L_3 - .L_2)
	.align		4
.L_2:
        /*0010*/ 	.word	index@(triton_mm)
        /*0014*/ 	.word	0x00000000


	//----- nvinfo : EIATTR_FRAME_SIZE
	.align		4
.L_3:
        /*0018*/ 	.byte	0x04, 0x11
        /*001a*/ 	.short	(.L_5 - .L_4)
	.align		4
.L_4:
        /*001c*/ 	.word	index@(triton_mm)
        /*0020*/ 	.word	0x00000000


	//----- nvinfo : EIATTR_MIN_STACK_SIZE
	.align		4
.L_5:
        /*0024*/ 	.byte	0x04, 0x12
        /*0026*/ 	.short	(.L_7 - .L_6)
	.align		4
.L_6:
        /*0028*/ 	.word	index@(triton_mm)
        /*002c*/ 	.word	0x00000000
.L_7:


//--------------------- .nv.info.triton_mm        --------------------------
	.section	.nv.info.triton_mm,"",@"SHT_CUDA_INFO"
	.sectionflags	@""
	.align	4


	//----- nvinfo : EIATTR_CUDA_API_VERSION
	.align		4
        /*0000*/ 	.byte	0x04, 0x37
        /*0002*/ 	.short	(.L_9 - .L_8)
.L_8:
        /*0004*/ 	.word	0x0000007c


	//----- nvinfo : EIATTR_KPARAM_INFO
	.align		4
.L_9:
        /*0008*/ 	.byte	0x04, 0x17
        /*000a*/ 	.short	(.L_11 - .L_10)
.L_10:
        /*000c*/ 	.word	0x00000000
        /*0010*/ 	.short	0x0003
        /*0012*/ 	.short	0x0018
        /*0014*/ 	.byte	0x00, 0xf0, 0x11, 0x00


	//----- nvinfo : EIATTR_KPARAM_INFO
	.align		4
.L_11:
        /*0018*/ 	.byte	0x04, 0x17
        /*001a*/ 	.short	(.L_13 - .L_12)
.L_12:
        /*001c*/ 	.word	0x00000000
        /*0020*/ 	.short	0x0002
        /*0022*/ 	.short	0x0010
        /*0024*/ 	.byte	0x00, 0xf0, 0x21, 0x00


	//----- nvinfo : EIATTR_KPARAM_INFO
	.align		4
.L_13:
        /*0028*/ 	.byte	0x04, 0x17
        /*002a*/ 	.short	(.L_15 - .L_14)
.L_14:
        /*002c*/ 	.word	0x00000000
        /*0030*/ 	.short	0x0001
        /*0032*/ 	.short	0x0008
        /*0034*/ 	.byte	0x00, 0xf0, 0x21, 0x00


	//----- nvinfo : EIATTR_KPARAM_INFO
	.align		4
.L_15:
        /*0038*/ 	.byte	0x04, 0x17
        /*003a*/ 	.short	(.L_17 - .L_16)
.L_16:
        /*003c*/ 	.word	0x00000000
        /*0040*/ 	.short	0x0000
        /*0042*/ 	.short	0x0000
        /*0044*/ 	.byte	0x00, 0xf0, 0x21, 0x00


	//----- nvinfo : EIATTR_SPARSE_MMA_MASK
	.align		4
.L_17:
        /*0048*/ 	.byte	0x03, 0x50
        /*004a*/ 	.short	0x0000


	//----- nvinfo : EIATTR_MAXREG_COUNT
	.align		4
        /*004c*/ 	.byte	0x03, 0x1b
        /*004e*/ 	.short	0x00ff


	//----- nvinfo : EIATTR_COOP_GROUP_MASK_REGIDS
	.align		4
        /*0050*/ 	.byte	0x04, 0x29
        /*0052*/ 	.short	(.L_19 - .L_18)


	//   ....[0]....
.L_18:
        /*0054*/ 	.word	0xffffffff


	//----- nvinfo : EIATTR_COOP_GROUP_INSTR_OFFSETS
	.align		4
.L_19:
        /*0058*/ 	.byte	0x04, 0x28
        /*005a*/ 	.short	(.L_21 - .L_20)


	//   ....[0]....
.L_20:
        /*005c*/ 	.word	0x000013d0


	//----- nvinfo : EIATTR_EXIT_INSTR_OFFSETS
	.align		4
.L_21:
        /*0060*/ 	.byte	0x04, 0x1c
        /*0062*/ 	.short	(.L_23 - .L_22)


	//   ....[0]....
.L_22:
        /*0064*/ 	.word	0x00000040


	//   ....[1]....
        /*0068*/ 	.word	0x00002160


	//   ....[2]....
        /*006c*/ 	.word	0x000021b0


	//----- nvinfo : EIATTR_MAX_THREADS
	.align		4
.L_23:
        /*0070*/ 	.byte	0x04, 0x05
        /*0072*/ 	.short	(.L_25 - .L_24)
.L_24:
        /*0074*/ 	.word	0x00000080
        /*0078*/ 	.word	0x00000001
        /*007c*/ 	.word	0x00000001


	//----- nvinfo : EIATTR_CBANK_PARAM_SIZE
	.align		4
.L_25:
        /*0080*/ 	.byte	0x03, 0x19
        /*0082*/ 	.short	0x001c


	//----- nvinfo : EIATTR_PARAM_CBANK
	.align		4
        /*0084*/ 	.byte	0x04, 0x0a
        /*0086*/ 	.short	(.L_27 - .L_26)
	.align		4
.L_26:
        /*0088*/ 	.word	index@(.nv.constant0.triton_mm)
        /*008c*/ 	.short	0x0210
        /*008e*/ 	.short	0x001c


	//----- nvinfo : EIATTR_SW_WAR
	.align		4
.L_27:
        /*0090*/ 	.byte	0x04, 0x36
        /*0092*/ 	.short	(.L_29 - .L_28)
.L_28:
        /*0094*/ 	.word	0x00000008
.L_29:


//--------------------- .nv.callgraph             --------------------------
	.section	.nv.callgraph,"",@"SHT_CUDA_CALLGRAPH"
	.align	4
	.sectionentsize	8
	.align		4
        /*0000*/ 	.word	0x00000000
	.align		4
        /*0004*/ 	.word	0xffffffff
	.align		4
        /*0008*/ 	.word	0x00000000
	.align		4
        /*000c*/ 	.word	0xfffffffe
	.align		4
        /*0010*/ 	.word	0x00000000
	.align		4
        /*0014*/ 	.word	0xfffffffd
	.align		4
        /*0018*/ 	.word	0x00000000
	.align		4
        /*001c*/ 	.word	0xfffffffc


//--------------------- .text.triton_mm           --------------------------
	.section	.text.triton_mm,"ax",@progbits
	.sectionflags	@"SHF_BARRIERS=1"
	.align	128
        .global         triton_mm
        .type           triton_mm,@function
        .size           triton_mm,(.L_x_2 - triton_mm)
        .other          triton_mm,@"STO_CUDA_ENTRY STV_DEFAULT"
triton_mm:
.text.triton_mm:
[----:B------:R-:W1:Y:S02]  /*0000*/  LDC R1, c[0x0][0x28] ;  /* 0x00000a00ff017b82 */ /* 0x000e640000000800 */
[----:B------:R-:W2:Y:S02]  /*0010*/  LDC R0, c[0x0][0x228] ;  /* 0x00008a00ff007b82 */ /* 0x000ea40000000800 */
[----:B--2---:R-:W-:-:S05]  /*0020*/  IMAD R2, R0, 0xc00, RZ ;  /* 0x00000c0000027824 */ /* 0x004fca00078e02ff */
[----:B------:R-:W-:-:S13]  /*0030*/  ISETP.NE.AND P0, PT, R2, RZ, PT ;  /* 0x000000ff0200720c */ /* 0x000fda0003f05270 */
[----:B------:R-:W-:Y:S05]  /*0040*/  @!P0 EXIT ;  /* 0x000000000000894d */ /* 0x000fea0003800000 */
[----:B------:R-:W2:Y:S01]  /*0050*/  S2R R10, SR_CTAID.X ;  /* 0x00000000000a7919 */ /* 0x000ea20000002500 */
[----:B------:R-:W-:Y:S01]  /*0060*/  VIADD R2, R0, 0x3f ;  /* 0x0000003f00027836 */ /* 0x000fe20000000000 */
[----:B------:R-:W-:Y:S01]  /*0070*/  IABS R31, R0 ;  /* 0x00000000001f7213 */ /* 0x000fe20000000000 */
[----:B------:R-:W3:Y:S01]  /*0080*/  S2UR UR14, SR_CgaCtaId ;  /* 0x00000000000e79c3 */ /* 0x000ee20000008800 */
[----:B------:R-:W4:Y:S01]  /*0090*/  S2R R86, SR_TID.X ;  /* 0x0000000000567919 */ /* 0x000f220000002100 */
[----:B------:R-:W-:Y:S01]  /*00a0*/  UMOV UR4, 0x400 ;  /* 0x0000040000047882 */ /* 0x000fe20000000000 */
[----:B------:R-:W-:Y:S01]  /*00b0*/  SHF.R.S32.HI R3, RZ, 0x1f, R2 ;  /* 0x0000001fff037819 */ /* 0x000fe20000011402 */
[----:B------:R-:W-:Y:S01]  /*00c0*/  ULDC.64 UR18, c[0x0][0x208] ;  /* 0x0000820000127ab9 */ /* 0x000fe20000000a00 */
[----:B------:R-:W-:Y:S01]  /*00d0*/  IMAD.MOV.U32 R112, RZ, RZ, -0x40 ;  /* 0xffffffc0ff707424 */ /* 0x000fe200078e00ff */
[----:B------:R-:W-:Y:S02]  /*00e0*/  CS2R R62, SRZ ;  /* 0x00000000003e7805 */ /* 0x000fe4000001ff00 */
[----:B------:R-:W-:Y:S01]  /*00f0*/  LEA.HI R3, R3, R2, RZ, 0x6 ;  /* 0x0000000203037211 */ /* 0x000fe200078f30ff */
[----:B------:R-:W5:Y:S01]  /*0100*/  LDC.64 R44, c[0x0][0x218] ;  /* 0x00008600ff2c7b82 */ /* 0x000f620000000a00 */
[----:B------:R-:W-:-:S02]  /*0110*/  CS2R R64, SRZ ;  /* 0x0000000000407805 */ /* 0x000fc4000001ff00 */
[----:B------:R-:W-:Y:S02]  /*0120*/  CS2R R66, SRZ ;  /* 0x0000000000427805 */ /* 0x000fe4000001ff00 */
[----:B------:R-:W-:Y:S02]  /*0130*/  CS2R R68, SRZ ;  /* 0x0000000000447805 */ /* 0x000fe4000001ff00 */
[----:B------:R-:W-:Y:S02]  /*0140*/  CS2R R70, SRZ ;  /* 0x0000000000467805 */ /* 0x000fe4000001ff00 */
[----:B------:R-:W-:Y:S02]  /*0150*/  CS2R R72, SRZ ;  /* 0x0000000000487805 */ /* 0x000fe4000001ff00 */
[----:B------:R-:W-:Y:S02]  /*0160*/  CS2R R74, SRZ ;  /* 0x00000000004a7805 */ /* 0x000fe4000001ff00 */
[----:B------:R-:W-:-:S02]  /*0170*/  CS2R R76, SRZ ;  /* 0x00000000004c7805 */ /* 0x000fc4000001ff00 */
[----:B------:R-:W-:Y:S02]  /*0180*/  CS2R R78, SRZ ;  /* 0x00000000004e7805 */ /* 0x000fe4000001ff00 */
[----:B------:R-:W-:Y:S02]  /*0190*/  CS2R R80, SRZ ;  /* 0x0000000000507805 */ /* 0x000fe4000001ff00 */
[----:B------:R-:W-:Y:S02]  /*01a0*/  CS2R R82, SRZ ;  /* 0x0000000000527805 */ /* 0x000fe4000001ff00 */
[----:B------:R-:W-:Y:S01]  /*01b0*/  CS2R R84, SRZ ;  /* 0x0000000000547805 */ /* 0x000fe2000001ff00 */
[----:B------:R-:W-:Y:S01]  /*01c0*/  UMOV UR15, 0x1 ;  /* 0x00000001000f7882 */ /* 0x000fe20000000000 */
[----:B------:R-:W-:Y:S01]  /*01d0*/  UMOV UR6, 0xffffffff ;  /* 0xffffffff00067882 */ /* 0x000fe20000000000 */
[----:B------:R-:W-:Y:S01]  /*01e0*/  UMOV UR5, URZ ;  /* 0x0000003f00057c82 */ /* 0x000fe20008000000 */
[----:B---3--:R-:W-:-:S03]  /*01f0*/  UPRMT UR14, UR14, 0x654, UR4 ;  /* 0x000006540e0e7896 */ /* 0x008fc60008000004 */
[----:B------:R-:W-:Y:S01]  /*0200*/  UMOV UR4, URZ ;  /* 0x0000003f00047c82 */ /* 0x000fe20008000000 */
[----:B------:R-:W-:Y:S01]  /*0210*/  UIADD3 UR17, UR14, 0x6000, URZ ;  /* 0x000060000e117890 */ /* 0x000fe2000fffe03f */
[----:B--2---:R-:W-:Y:S01]  /*0220*/  IMAD.HI R4, R10, 0x2aaaaaab, RZ ;  /* 0x2aaaaaab0a047827 */ /* 0x004fe200078e02ff */
[----:B------:R-:W-:Y:S02]  /*0230*/  IABS R11, R10 ;  /* 0x0000000a000b7213 */ /* 0x000fe40000000000 */
[----:B----4-:R-:W-:Y:S01]  /*0240*/  SHF.R.U32.HI R13, RZ, 0x3, R86 ;  /* 0x00000003ff0d7819 */ /* 0x010fe20000011656 */
[----:B------:R-:W-:Y:S01]  /*0250*/  IMAD.SHL.U32 R15, R86, 0x8, RZ ;  /* 0x00000008560f7824 */ /* 0x000fe200078e00ff */
[----:B------:R-:W-:Y:S02]  /*0260*/  SHF.R.U32.HI R5, RZ, 0x1f, R4 ;  /* 0x0000001fff057819 */ /* 0x000fe40000011604 */
[----:B------:R-:W-:Y:S02]  /*0270*/  SGXT.U32 R13, R13, 0x4 ;  /* 0x000000040d0d781a */ /* 0x000fe40000000000 */
[----:B------:R-:W-:-:S02]  /*0280*/  LEA.HI.SX32 R5, R4, R5, 0x1b ;  /* 0x0000000504057211 */ /* 0x000fc400078fdaff */
[--C-:B------:R-:W-:Y:S02]  /*0290*/  SHF.R.U32.HI R113, RZ, 0x5, R86.reuse ;  /* 0x00000005ff717819 */ /* 0x100fe40000011656 */
[----:B------:R-:W-:Y:S01]  /*02a0*/  SHF.R.U32.HI R111, RZ, 0x4, R86 ;  /* 0x00000004ff6f7819 */ /* 0x000fe20000011656 */
[----:B------:R-:W-:Y:S01]  /*02b0*/  IMAD.SHL.U32 R6, R5, 0x8, RZ ;  /* 0x0000000805067824 */ /* 0x000fe200078e00ff */
[----:B------:R-:W-:Y:S01]  /*02c0*/  LOP3.LUT R113, R113, 0x7fffffc, RZ, 0xc0, !PT ;  /* 0x07fffffc71717812 */ /* 0x000fe200078ec0ff */
[----:B------:R-:W-:Y:S01]  /*02d0*/  IMAD R5, R5, -0xc0, R10 ;  /* 0xffffff4005057824 */ /* 0x000fe200078e020a */
[----:B------:R-:W-:Y:S02]  /*02e0*/  SGXT.U32 R111, R111, 0x1 ;  /* 0x000000016f6f781a */ /* 0x000fe40000000000 */
[----:B------:R-:W-:Y:S02]  /*02f0*/  LEA.HI.SX32 R3, R3, -R6, 0x1a ;  /* 0x8000000603037211 */ /* 0x000fe400078fd2ff */
[----:B------:R-:W-:-:S02]  /*0300*/  IABS R14, R5 ;  /* 0x00000005000e7213 */ /* 0x000fc40000000000 */
[----:B------:R-:W-:-:S04]  /*0310*/  VIMNMX R4, R3, 0x8, PT ;  /* 0x0000000803047848 */ /* 0x000fc80003fe0100 */
[-C--:B------:R-:W-:Y:S02]  /*0320*/  IABS R12, R4.reuse ;  /* 0x00000004000c7213 */ /* 0x080fe40000000000 */
[-C--:B------:R-:W-:Y:S02]  /*0330*/  IABS R8, R4.reuse ;  /* 0x0000000400087213 */ /* 0x080fe40000000000 */
[----:B------:R-:W2:Y:S01]  /*0340*/  I2F.RP R7, R12 ;  /* 0x0000000c00077306 */ /* 0x000ea20000209400 */
[----:B------:R-:W-:-:S04]  /*0350*/  LOP3.LUT R5, R5, R4, RZ, 0x3c, !PT ;  /* 0x0000000405057212 */ /* 0x000fc800078e3cff */
[----:B------:R-:W-:-:S03]  /*0360*/  ISETP.GE.AND P3, PT, R5, RZ, PT ;  /* 0x000000ff0500720c */ /* 0x000fc60003f66270 */
[----:B--2---:R-:W2:Y:S02]  /*0370*/  MUFU.RCP R7, R7 ;  /* 0x0000000700077308 */ /* 0x004ea40000001000 */
[----:B--2---:R-:W-:-:S06]  /*0380*/  VIADD R2, R7, 0xffffffe ;  /* 0x0ffffffe07027836 */ /* 0x004fcc0000000000 */
[----:B------:R2:W3:Y:S02]  /*0390*/  F2I.FTZ.U32.TRUNC.NTZ R3, R2 ;  /* 0x0000000200037305 */ /* 0x0004e4000021f000 */
[----:B--2---:R-:W-:Y:S02]  /*03a0*/  IMAD.MOV.U32 R2, RZ, RZ, RZ ;  /* 0x000000ffff027224 */ /* 0x004fe400078e00ff */
[----:B---3--:R-:W-:-:S04]  /*03b0*/  IMAD.MOV R9, RZ, RZ, -R3 ;  /* 0x000000ffff097224 */ /* 0x008fc800078e0a03 */
[----:B------:R-:W-:-:S04]  /*03c0*/  IMAD R9, R9, R12, RZ ;  /* 0x0000000c09097224 */ /* 0x000fc800078e02ff */
[----:B------:R-:W-:-:S04]  /*03d0*/  IMAD.HI.U32 R3, R3, R9, R2 ;  /* 0x0000000903037227 */ /* 0x000fc800078e0002 */
[----:B------:R-:W-:Y:S02]  /*03e0*/  IMAD.MOV R9, RZ, RZ, -R8 ;  /* 0x000000ffff097224 */ /* 0x000fe400078e0a08 */
[C---:B------:R-:W-:Y:S01]  /*03f0*/  IMAD.HI.U32 R2, R3.reuse, R14, RZ ;  /* 0x0000000e03027227 */ /* 0x040fe200078e00ff */
[----:B------:R-:W2:Y:S03]  /*0400*/  I2F.RP R8, R31 ;  /* 0x0000001f00087306 */ /* 0x000ea60000209400 */
[----:B------:R-:W-:Y:S02]  /*0410*/  IMAD R7, R2, R9, R14 ;  /* 0x0000000902077224 */ /* 0x000fe400078e020e */
[----:B------:R-:W-:Y:S01]  /*0420*/  IMAD.MOV.U32 R14, RZ, RZ, R11 ;  /* 0x000000ffff0e7224 */ /* 0x000fe200078e000b */
[----:B------:R-:W-:Y:S02]  /*0430*/  LOP3.LUT R11, R15, 0x38, R86, 0x48, !PT ;  /* 0x000000380f0b7812 */ /* 0x000fe400078e4856 */
[----:B------:R-:W-:Y:S01]  /*0440*/  ISETP.GT.U32.AND P2, PT, R12, R7, PT ;  /* 0x000000070c00720c */ /* 0x000fe20003f44070 */
[----:B------:R-:W-:Y:S01]  /*0450*/  IMAD.HI.U32 R3, R3, R14, RZ ;  /* 0x0000000e03037227 */ /* 0x000fe200078e00ff */
[----:B------:R-:W-:-:S03]  /*0460*/  LOP3.LUT R15, R15, 0x38, RZ, 0xc0, !PT ;  /* 0x000000380f0f7812 */ /* 0x000fc600078ec0ff */
[----:B------:R-:W-:Y:S01]  /*0470*/  IMAD R3, R3, R9, R14 ;  /* 0x0000000903037224 */ /* 0x000fe200078e020e */
[----:B--2---:R-:W2:Y:S04]  /*0480*/  MUFU.RCP R8, R8 ;  /* 0x0000000800087308 */ /* 0x004ea80000001000 */
[----:B------:R-:W-:-:S03]  /*0490*/  ISETP.GT.U32.AND P1, PT, R12, R3, PT ;  /* 0x000000030c00720c */ /* 0x000fc60003f24070 */
[----:B------:R-:W-:Y:S02]  /*04a0*/  @!P2 IMAD.IADD R7, R7, 0x1, -R12 ;  /* 0x000000010707a824 */ /* 0x000fe400078e0a0c */
[----:B------:R-:W-:Y:S01]  /*04b0*/  @!P2 VIADD R2, R2, 0x1 ;  /* 0x000000010202a836 */ /* 0x000fe20000000000 */
[----:B------:R-:W-:Y:S02]  /*04c0*/  ISETP.GE.AND P2, PT, R10, RZ, PT ;  /* 0x000000ff0a00720c */ /* 0x000fe40003f46270 */
[----:B------:R-:W-:Y:S02]  /*04d0*/  ISETP.GE.U32.AND P0, PT, R7, R12, PT ;  /* 0x0000000c0700720c */ /* 0x000fe40003f06070 */
[----:B------:R-:W-:Y:S02]  /*04e0*/  SHF.R.U32.HI R10, RZ, 0x4, R86 ;  /* 0x00000004ff0a7819 */ /* 0x000fe40000011656 */
[----:B------:R-:W-:Y:S01]  /*04f0*/  CS2R R86, SRZ ;  /* 0x0000000000567805 */ /* 0x000fe2000001ff00 */
[----:B--2---:R-:W-:-:S02]  /*0500*/  VIADD R7, R8, 0xffffffe ;  /* 0x0ffffffe08077836 */ /* 0x004fc40000000000 */
[----:B------:R-:W-:Y:S02]  /*0510*/  @!P1 IMAD.IADD R3, R3, 0x1, -R12 ;  /* 0x0000000103039824 */ /* 0x000fe400078e0a0c */
[----:B------:R-:W2:Y:S03]  /*0520*/  F2I.FTZ.U32.TRUNC.NTZ R5, R7 ;  /* 0x0000000700057305 */ /* 0x000ea6000021f000 */
[----:B------:R-:W-:Y:S01]  /*0530*/  ISETP.GT.U32.AND P1, PT, R12, R3, PT ;  /* 0x000000030c00720c */ /* 0x000fe20003f24070 */
[----:B------:R-:W-:Y:S01]  /*0540*/  @P0 VIADD R2, R2, 0x1 ;  /* 0x0000000102020836 */ /* 0x000fe20000000000 */
[----:B------:R-:W-:Y:S02]  /*0550*/  ISETP.NE.AND P0, PT, R4, RZ, PT ;  /* 0x000000ff0400720c */ /* 0x000fe40003f05270 */
[----:B------:R-:W-:Y:S01]  /*0560*/  LOP3.LUT R4, RZ, R4, RZ, 0x33, !PT ;  /* 0x00000004ff047212 */ /* 0x000fe200078e33ff */
[----:B------:R-:W-:-:S05]  /*0570*/  @!P3 IMAD.MOV R2, RZ, RZ, -R2 ;  /* 0x000000ffff02b224 */ /* 0x000fca00078e0a02 */
[----:B------:R-:W-:Y:S01]  /*0580*/  SEL R2, R4, R2, !P0 ;  /* 0x0000000204027207 */ /* 0x000fe20004000000 */
[----:B--2---:R-:W-:Y:S02]  /*0590*/  IMAD.MOV R8, RZ, RZ, -R5 ;  /* 0x000000ffff087224 */ /* 0x004fe400078e0a05 */
[----:B------:R-:W-:Y:S02]  /*05a0*/  @!P1 IMAD.IADD R3, R3, 0x1, -R12 ;  /* 0x0000000103039824 */ /* 0x000fe400078e0a0c */
[----:B------:R-:W-:Y:S02]  /*05b0*/  IMAD.SHL.U32 R2, R2, 0x80, RZ ;  /* 0x0000008002027824 */ /* 0x000fe400078e00ff */
[----:B------:R-:W-:Y:S02]  /*05c0*/  @!P2 IMAD.MOV R3, RZ, RZ, -R3 ;  /* 0x000000ffff03a224 */ /* 0x000fe400078e0a03 */
[----:B------:R-:W-:Y:S01]  /*05d0*/  IMAD R7, R8, R31, RZ ;  /* 0x0000001f08077224 */ /* 0x000fe200078e02ff */
[----:B------:R-:W-:-:S02]  /*05e0*/  LOP3.LUT R33, R2, R13, RZ, 0xfc, !PT ;  /* 0x0000000d02217212 */ /* 0x000fc400078efcff */
[----:B------:R-:W-:Y:S01]  /*05f0*/  SEL R3, R4, R3, !P0 ;  /* 0x0000000304037207 */ /* 0x000fe20004000000 */
[----:B------:R-:W-:Y:S01]  /*0600*/  IMAD.MOV.U32 R4, RZ, RZ, RZ ;  /* 0x000000ffff047224 */ /* 0x000fe200078e00ff */
[----:B------:R-:W-:Y:S01]  /*0610*/  LOP3.LUT R30, R2, 0x10, R13, 0xfe, !PT ;  /* 0x00000010021e7812 */ /* 0x000fe200078efe0d */
[----:B------:R-:W-:Y:S01]  /*0620*/  IMAD.HI R8, R33, 0x2aaaaaab, RZ ;  /* 0x2aaaaaab21087827 */ /* 0x000fe200078e02ff */
[----:B------:R-:W-:Y:S02]  /*0630*/  LOP3.LUT R32, R2, 0x20, R13, 0xfe, !PT ;  /* 0x0000002002207812 */ /* 0x000fe400078efe0d */
[----:B------:R-:W-:Y:S01]  /*0640*/  LOP3.LUT R34, R2, 0x30, R13, 0xfe, !PT ;  /* 0x0000003002227812 */ /* 0x000fe200078efe0d */
[----:B------:R-:W-:Y:S01]  /*0650*/  IMAD.HI.U32 R7, R5, R7, R4 ;  /* 0x0000000705077227 */ /* 0x000fe200078e0004 */
[----:B------:R-:W-:Y:S02]  /*0660*/  SHF.R.U32.HI R5, RZ, 0x1f, R8 ;  /* 0x0000001fff057819 */ /* 0x000fe40000011608 */
[----:B------:R-:W-:Y:S01]  /*0670*/  LOP3.LUT R42, R2, 0x70, R13, 0xfe, !PT ;  /* 0x00000070022a7812 */ /* 0x000fe200078efe0d */
[----:B------:R-:W-:Y:S01]  /*0680*/  IMAD.IADD R4, R6, 0x1, R3 ;  /* 0x0000000106047824 */ /* 0x000fe200078e0203 */
[----:B------:R-:W-:Y:S01]  /*0690*/  SGXT.U32 R3, R10, 0x3 ;  /* 0x000000030a03781a */ /* 0x000fe20000000000 */
[----:B------:R-:W-:Y:S01]  /*06a0*/  IMAD.HI R9, R30, 0x2aaaaaab, RZ ;  /* 0x2aaaaaab1e097827 */ /* 0x000fe200078e02ff */
[----:B------:R-:W-:-:S02]  /*06b0*/  LEA.HI R18, R8, R5, RZ, 0x17 ;  /* 0x0000000508127211 */ /* 0x000fc400078fb8ff */
[----:B------:R-:W-:Y:S01]  /*06c0*/  LOP3.LUT R36, R2, 0x40, R13, 0xfe, !PT ;  /* 0x0000004002247812 */ /* 0x000fe200078efe0d */
[----:B------:R-:W-:Y:S01]  /*06d0*/  IMAD.SHL.U32 R4, R4, 0x40, RZ ;  /* 0x0000004004047824 */ /* 0x000fe200078e00ff */
[----:B------:R-:W-:Y:S01]  /*06e0*/  SHF.R.U32.HI R6, RZ, 0x1f, R9 ;  /* 0x0000001fff067819 */ /* 0x000fe20000011609 */
[----:B------:R-:W-:Y:S01]  /*06f0*/  IMAD.HI R28, R42, 0x2aaaaaab, RZ ;  /* 0x2aaaaaab2a1c7827 */ /* 0x000fe200078e02ff */
[----:B------:R-:W-:Y:S02]  /*0700*/  LOP3.LUT R38, R2, 0x50, R13, 0xfe, !PT ;  /* 0x0000005002267812 */ /* 0x000fe400078efe0d */
[----:B------:R-:W-:Y:S01]  /*0710*/  LOP3.LUT R5, R4, R13, RZ, 0xfc, !PT ;  /* 0x0000000d04057212 */ /* 0x000fe200078efcff */
[----:B------:R-:W-:Y:S01]  /*0720*/  IMAD.HI R22, R36, 0x2aaaaaab, RZ ;  /* 0x2aaaaaab24167827 */ /* 0x000fe200078e02ff */
[----:B------:R-:W-:Y:S02]  /*0730*/  LEA.HI R19, R9, R6, RZ, 0x17 ;  /* 0x0000000609137211 */ /* 0x000fe400078fb8ff */
[----:B------:R-:W-:Y:S01]  /*0740*/  LOP3.LUT R3, R4, R3, RZ, 0xfc, !PT ;  /* 0x0000000304037212 */ /* 0x000fe200078efcff */
[----:B------:R-:W-:Y:S01]  /*0750*/  IMAD.HI R24, R38, 0x2aaaaaab, RZ ;  /* 0x2aaaaaab26187827 */ /* 0x000fe200078e02ff */
[----:B------:R-:W-:-:S02]  /*0760*/  LOP3.LUT R6, R4, 0x10, R13, 0xfe, !PT ;  /* 0x0000001004067812 */ /* 0x000fc400078efe0d */
[----:B------:R-:W-:Y:S01]  /*0770*/  LOP3.LUT R8, R4, 0x20, R13, 0xfe, !PT ;  /* 0x0000002004087812 */ /* 0x000fe200078efe0d */
[----:B------:R-:W-:Y:S01]  /*0780*/  IMAD R18, R18, -0xc00, R33 ;  /* 0xfffff40012127824 */ /* 0x000fe200078e0221 */
[----:B------:R-:W-:Y:S02]  /*0790*/  LOP3.LUT R4, R4, 0x30, R13, 0xfe, !PT ;  /* 0x0000003004047812 */ /* 0x000fe400078efe0d */
[----:B------:R-:W-:Y:S02]  /*07a0*/  IABS R12, R5 ;  /* 0x00000005000c7213 */ /* 0x000fe40000000000 */
[----:B------:R-:W-:Y:S02]  /*07b0*/  ISETP.GE.AND P1, PT, R4, RZ, PT ;  /* 0x000000ff0400720c */ /* 0x000fe40003f26270 */
[----:B------:R-:W-:Y:S01]  /*07c0*/  IABS R10, R4 ;  /* 0x00000004000a7213 */ /* 0x000fe20000000000 */
[----:B------:R-:W-:Y:S01]  /*07d0*/  IMAD.HI.U32 R4, R7, R12, RZ ;  /* 0x0000000c07047227 */ /* 0x000fe200078e00ff */
[----:B------:R-:W-:-:S02]  /*07e0*/  IABS R14, R6 ;  /* 0x00000006000e7213 */ /* 0x000fc40000000000 */
[----:B------:R-:W-:Y:S01]  /*07f0*/  ISETP.GE.AND P0, PT, R5, RZ, PT ;  /* 0x000000ff0500720c */ /* 0x000fe20003f06270 */
[----:B------:R-:W-:Y:S01]  /*0800*/  IMAD.MOV R4, RZ, RZ, -R4 ;  /* 0x000000ffff047224 */ /* 0x000fe200078e0a04 */
[----:B------:R-:W-:Y:S01]  /*0810*/  IABS R16, R8 ;  /* 0x0000000800107213 */ /* 0x000fe20000000000 */
[----:B------:R-:W-:Y:S01]  /*0820*/  IMAD.HI.U32 R5, R7, R14, RZ ;  /* 0x0000000e07057227 */ /* 0x000fe200078e00ff */
[----:B------:R-:W-:Y:S02]  /*0830*/  ISETP.GE.AND P3, PT, R6, RZ, PT ;  /* 0x000000ff0600720c */ /* 0x000fe40003f66270 */
[----:B------:R-:W-:Y:S01]  /*0840*/  ISETP.GE.AND P2, PT, R8, RZ, PT ;  /* 0x000000ff0800720c */ /* 0x000fe20003f46270 */
[----:B------:R-:W-:Y:S01]  /*0850*/  IMAD R12, R31, R4, R12 ;  /* 0x000000041f0c7224 */ /* 0x000fe200078e020c */
[----:B------:R-:W-:Y:S01]  /*0860*/  LOP3.LUT R4, R13, 0x10, RZ, 0xfc, !PT ;  /* 0x000000100d047812 */ /* 0x000fe200078efcff */
[----:B------:R-:W-:Y:S01]  /*0870*/  IMAD.MOV R5, RZ, RZ, -R5 ;  /* 0x000000ffff057224 */ /* 0x000fe200078e0a05 */
[----:B------:R-:W-:Y:S01]  /*0880*/  LOP3.LUT R40, R2, 0x60, R13, 0xfe, !PT ;  /* 0x0000006002287812 */ /* 0x000fe200078efe0d */
[----:B------:R-:W-:Y:S01]  /*0890*/  IMAD.HI.U32 R6, R7, R16, RZ ;  /* 0x0000001007067227 */ /* 0x000fe200078e00ff */
[----:B------:R-:W-:-:S02]  /*08a0*/  ISETP.GT.U32.AND P4, PT, R31, R12, PT ;  /* 0x0000000c1f00720c */ /* 0x000fc40003f84070 */
[----:B------:R-:W-:Y:S01]  /*08b0*/  SHF.R.U32.HI R29, RZ, 0x1f, R28 ;  /* 0x0000001fff1d7819 */ /* 0x000fe2000001161c */
[----:B------:R-:W-:Y:S01]  /*08c0*/  IMAD R14, R31, R5, R14 ;  /* 0x000000051f0e7224 */ /* 0x000fe200078e020e */
[----:B------:R-:W-:Y:S01]  /*08d0*/  LOP3.LUT R5, R13, 0x20, RZ, 0xfc, !PT ;  /* 0x000000200d057812 */ /* 0x000fe200078efcff */
[----:B------:R-:W-:Y:S01]  /*08e0*/  IMAD.HI.U32 R7, R7, R10, RZ ;  /* 0x0000000a07077227 */ /* 0x000fe200078e00ff */
[----:B------:R-:W-:Y:S02]  /*08f0*/  SHF.R.U32.HI R25, RZ, 0x1f, R24 ;  /* 0x0000001fff197819 */ /* 0x000fe40000011618 */
[C---:B------:R-:W-:Y:S01]  /*0900*/  ISETP.GT.U32.AND P6, PT, R31.reuse, R14, PT ;  /* 0x0000000e1f00720c */ /* 0x040fe20003fc4070 */
[----:B------:R-:W-:Y:S01]  /*0910*/  IMAD.HI R8, R32, 0x2aaaaaab, RZ ;  /* 0x2aaaaaab20087827 */ /* 0x000fe200078e02ff */
[----:B------:R-:W-:Y:S02]  /*0920*/  LEA.HI R29, R28, R29, RZ, 0x17 ;  /* 0x0000001d1c1d7211 */ /* 0x000fe400078fb8ff */
[----:B------:R-:W-:Y:S01]  /*0930*/  LEA.HI R25, R24, R25, RZ, 0x17 ;  /* 0x0000001918197211 */ /* 0x000fe200078fb8ff */
[----:B------:R-:W-:Y:S01]  /*0940*/  IMAD.MOV R6, RZ, RZ, -R6 ;  /* 0x000000ffff067224 */ /* 0x000fe200078e0a06 */
[----:B------:R-:W-:Y:S01]  /*0950*/  SHF.R.U32.HI R9, RZ, 0x1f, R8 ;  /* 0x0000001fff097819 */ /* 0x000fe20000011608 */
[----:B------:R-:W-:Y:S01]  /*0960*/  IMAD.MOV R7, RZ, RZ, -R7 ;  /* 0x000000ffff077224 */ /* 0x000fe200078e0a07 */
[----:B------:R-:W-:Y:S01]  /*0970*/  SHF.R.U32.HI R23, RZ, 0x1f, R22 ;  /* 0x0000001fff177819 */ /* 0x000fe20000011616 */
[C---:B------:R-:W-:Y:S01]  /*0980*/  IMAD R16, R31.reuse, R6, R16 ;  /* 0x000000061f107224 */ /* 0x040fe200078e0210 */
[----:B------:R-:W-:Y:S01]  /*0990*/  LEA.HI R21, R8, R9, RZ, 0x17 ;  /* 0x0000000908157211 */ /* 0x000fe200078fb8ff */
[----:B------:R-:W-:Y:S01]  /*09a0*/  IMAD R17, R31, R7, R10 ;  /* 0x000000071f117224 */ /* 0x000fe200078e020a */
[C---:B------:R-:W-:Y:S01]  /*09b0*/  LOP3.LUT R6, R13.reuse, 0x30, RZ, 0xfc, !PT ;  /* 0x000000300d067812 */ /* 0x040fe200078efcff */
[--C-:B------:R-:W-:Y:S01]  /*09c0*/  @!P4 IMAD.IADD R12, R12, 0x1, -R31.reuse ;  /* 0x000000010c0cc824 */ /* 0x100fe200078e0a1f */
[C---:B------:R-:W-:Y:S01]  /*09d0*/  LOP3.LUT R7, R13.reuse, 0x40, RZ, 0xfc, !PT ;  /* 0x000000400d077812 */ /* 0x040fe200078efcff */
[----:B------:R-:W-:Y:S01]  /*09e0*/  @!P6 IMAD.IADD R14, R14, 0x1, -R31 ;  /* 0x000000010e0ee824 */ /* 0x000fe200078e0a1f */
[C---:B------:R-:W-:Y:S01]  /*09f0*/  LOP3.LUT R8, R13.reuse, 0x50, RZ, 0xfc, !PT ;  /* 0x000000500d087812 */ /* 0x040fe200078efcff */
[--C-:B------:R-:W-:Y:S01]  /*0a00*/  IMAD R4, R4, 0x40, R11.reuse ;  /* 0x0000004004047824 */ /* 0x100fe200078e020b */
[----:B------:R-:W-:Y:S01]  /*0a10*/  LOP3.LUT R9, R13, 0x60, RZ, 0xfc, !PT ;  /* 0x000000600d097812 */ /* 0x000fe200078efcff */
[--C-:B------:R-:W-:Y:S01]  /*0a20*/  IMAD R5, R5, 0x40, R11.reuse ;  /* 0x0000004005057824 */ /* 0x100fe200078e020b */
[----:B------:R-:W-:Y:S01]  /*0a30*/  LOP3.LUT R10, R13, 0x70, RZ, 0xfc, !PT ;  /* 0x000000700d0a7812 */ /* 0x000fe200078efcff */
[--C-:B------:R-:W-:Y:S01]  /*0a40*/  IMAD R6, R6, 0x40, R11.reuse ;  /* 0x0000004006067824 */ /* 0x100fe200078e020b */
[----:B------:R-:W-:Y:S01]  /*0a50*/  ISETP.GT.U32.AND P4, PT, R31, R16, PT ;  /* 0x000000101f00720c */ /* 0x000fe20003f84070 */
[--C-:B------:R-:W-:Y:S01]  /*0a60*/  IMAD R7, R7, 0x40, R11.reuse ;  /* 0x0000004007077824 */ /* 0x100fe200078e020b */
[C---:B------:R-:W-:Y:S01]  /*0a70*/  ISETP.GT.U32.AND P5, PT, R31.reuse, R17, PT ;  /* 0x000000111f00720c */ /* 0x040fe20003fa4070 */
[--C-:B------:R-:W-:Y:S01]  /*0a80*/  IMAD R8, R8, 0x40, R11.reuse ;  /* 0x0000004008087824 */ /* 0x100fe200078e020b */
[----:B------:R-:W-:Y:S01]  /*0a90*/  ISETP.GT.U32.AND P6, PT, R31, R12, PT ;  /* 0x0000000c1f00720c */ /* 0x000fe20003fc4070 */
[--C-:B------:R-:W-:Y:S01]  /*0aa0*/  IMAD R9, R9, 0x40, R11.reuse ;  /* 0x0000004009097824 */ /* 0x100fe200078e020b */
[----:B------:R-:W-:Y:S01]  /*0ab0*/  LEA.HI R23, R22, R23, RZ, 0x17 ;  /* 0x0000001716177211 */ /* 0x000fe200078fb8ff */
[--C-:B------:R-:W-:Y:S01]  /*0ac0*/  IMAD R10, R10, 0x40, R11.reuse ;  /* 0x000000400a0a7824 */ /* 0x100fe200078e020b */
[----:B------:R-:W-:Y:S01]  /*0ad0*/  LEA R49, R4, UR14, 0x1 ;  /* 0x0000000e04317c11 */ /* 0x000fe2000f8e08ff */
[----:B------:R-:W-:Y:S01]  /*0ae0*/  IMAD R11, R13, 0x40, R11 ;  /* 0x000000400d0b7824 */ /* 0x000fe200078e020b */
[----:B------:R-:W-:Y:S01]  /*0af0*/  LEA R51, R5, UR14, 0x1 ;  /* 0x0000000e05337c11 */ /* 0x000fe2000f8e08ff */
[----:B------:R-:W-:Y:S01]  /*0b00*/  IMAD.HI R13, R34, 0x2aaaaaab, RZ ;  /* 0x2aaaaaab220d7827 */ /* 0x000fe200078e02ff */
[----:B------:R-:W-:-:S02]  /*0b10*/  LEA R53, R6, UR14, 0x1 ;  /* 0x0000000e06357c11 */ /* 0x000fc4000f8e08ff */
[----:B------:R-:W-:Y:S01]  /*0b20*/  LEA R47, R11, UR14, 0x1 ;  /* 0x0000000e0b2f7c11 */ /* 0x000fe2000f8e08ff */
[----:B------:R-:W-:Y:S01]  /*0b30*/  @!P4 IMAD.IADD R16, R16, 0x1, -R31 ;  /* 0x000000011010c824 */ /* 0x000fe200078e0a1f */
[----:B------:R-:W-:Y:S01]  /*0b40*/  SHF.R.U32.HI R20, RZ, 0x1f, R13 ;  /* 0x0000001fff147819 */ /* 0x000fe2000001160d */
[--C-:B------:R-:W-:Y:S01]  /*0b50*/  @!P5 IMAD.IADD R17, R17, 0x1, -R31.reuse ;  /* 0x000000011111d824 */ /* 0x100fe200078e0a1f */
[----:B------:R-:W-:Y:S01]  /*0b60*/  ISETP.GT.U32.AND P4, PT, R31, R14, PT ;  /* 0x0000000e1f00720c */ /* 0x000fe20003f84070 */
[--C-:B------:R-:W-:Y:S01]  /*0b70*/  @!P6 IMAD.IADD R12, R12, 0x1, -R31.reuse ;  /* 0x000000010c0ce824 */ /* 0x100fe200078e0a1f */
[----:B------:R-:W-:Y:S01]  /*0b80*/  LEA.HI R13, R13, R20, RZ, 0x17 ;  /* 0x000000140d0d7211 */ /* 0x000fe200078fb8ff */
[----:B------:R-:W-:Y:S01]  /*0b90*/  IMAD.HI R26, R40, 0x2aaaaaab, RZ ;  /* 0x2aaaaaab281a7827 */ /* 0x000fe200078e02ff */
[C---:B------:R-:W-:Y:S02]  /*0ba0*/  ISETP.GT.U32.AND P5, PT, R31.reuse, R16, PT ;  /* 0x000000101f00720c */ /* 0x040fe40003fa4070 */
[----:B------:R-:W-:Y:S01]  /*0bb0*/  ISETP.GT.U32.AND P6, PT, R31, R17, PT ;  /* 0x000000111f00720c */ /* 0x000fe20003fc4070 */
[----:B------:R-:W-:Y:S01]  /*0bc0*/  IMAD R24, R13, -0xc00, R34 ;  /* 0xfffff4000d187824 */ /* 0x000fe200078e0222 */
[----:B------:R-:W-:Y:S01]  /*0bd0*/  SHF.R.U32.HI R27, RZ, 0x1f, R26 ;  /* 0x0000001fff1b7819 */ /* 0x000fe2000001161a */
[----:B------:R-:W-:Y:S01]  /*0be0*/  IMAD R34, R29, -0xc00, R42 ;  /* 0xfffff4001d227824 */ /* 0x000fe200078e022a */
[----:B------:R-:W-:Y:S01]  /*0bf0*/  LOP3.LUT R13, RZ, R0, RZ, 0x33, !PT ;  /* 0x00000000ff0d7212 */ /* 0x000fe200078e33ff */
[----:B------:R-:W2:Y:S01]  /*0c00*/  LDC.64 R28, c[0x0][0x210] ;  /* 0x00008400ff1c7b82 */ /* 0x000ea20000000a00 */
[----:B------:R-:W-:Y:S01]  /*0c10*/  @!P0 IMAD.MOV R12, RZ, RZ, -R12 ;  /* 0x000000ffff0c8224 */ /* 0x000fe200078e0a0c */
[----:B------:R-:W-:Y:S01]  /*0c20*/  LEA.HI R27, R26, R27, RZ, 0x17 ;  /* 0x0000001b1a1b7211 */ /* 0x000fe200078fb8ff */
[--C-:B------:R-:W-:Y:S01]  /*0c30*/  @!P4 IMAD.IADD R14, R14, 0x1, -R31.reuse ;  /* 0x000000010e0ec824 */ /* 0x100fe200078e0a1f */
[----:B------:R-:W-:Y:S01]  /*0c40*/  ISETP.NE.AND P4, PT, R0, RZ, PT ;  /* 0x000000ff0000720c */ /* 0x000fe20003f85270 */
[----:B------:R-:W-:Y:S01]  /*0c50*/  IMAD R26, R23, -0xc00, R36 ;  /* 0xfffff400171a7824 */ /* 0x000fe200078e0224 */
[----:B------:R-:W-:Y:S01]  /*0c60*/  LEA R55, R7, UR14, 0x1 ;  /* 0x0000000e07377c11 */ /* 0x000fe2000f8e08ff */
[--C-:B------:R-:W-:Y:S01]  /*0c70*/  @!P5 IMAD.IADD R16, R16, 0x1, -R31.reuse ;  /* 0x000000011010d824 */ /* 0x100fe200078e0a1f */
[----:B------:R-:W-:Y:S01]  /*0c80*/  SEL R36, R13, R12, !P4 ;  /* 0x0000000c0d247207 */ /* 0x000fe20006000000 */
[----:B------:R-:W-:Y:S01]  /*0c90*/  @!P6 IMAD.IADD R17, R17, 0x1, -R31 ;  /* 0x000000011111e824 */ /* 0x000fe200078e0a1f */
[----:B------:R-:W-:Y:S01]  /*0ca0*/  LEA R57, R8, UR14, 0x1 ;  /* 0x0000000e08397c11 */ /* 0x000fe2000f8e08ff */
[----:B------:R-:W-:Y:S01]  /*0cb0*/  @!P3 IMAD.MOV R14, RZ, RZ, -R14 ;  /* 0x000000ffff0eb224 */ /* 0x000fe200078e0a0e */
[----:B------:R-:W-:Y:S01]  /*0cc0*/  LEA R59, R9, UR14, 0x1 ;  /* 0x0000000e093b7c11 */ /* 0x000fe2000f8e08ff */
[----:B------:R-:W-:Y:S01]  /*0cd0*/  @!P2 IMAD.MOV R16, RZ, RZ, -R16 ;  /* 0x000000ffff10a224 */ /* 0x000fe200078e0a10 */
[----:B------:R-:W-:Y:S01]  /*0ce0*/  LEA R61, R10, UR14, 0x1 ;  /* 0x0000000e0a3d7c11 */ /* 0x000fe2000f8e08ff */
[----:B------:R-:W-:Y:S01]  /*0cf0*/  @!P1 IMAD.MOV R17, RZ, RZ, -R17 ;  /* 0x000000ffff119224 */ /* 0x000fe200078e0a11 */
[----:B------:R-:W-:Y:S01]  /*0d00*/  SEL R14, R13, R14, !P4 ;  /* 0x0000000e0d0e7207 */ /* 0x000fe20006000000 */
[----:B------:R-:W-:Y:S01]  /*0d10*/  IMAD R20, R19, -0xc00, R30 ;  /* 0xfffff40013147824 */ /* 0x000fe200078e021e */
[----:B------:R-:W-:Y:S01]  /*0d20*/  SEL R16, R13, R16, !P4 ;  /* 0x000000100d107207 */ /* 0x000fe20006000000 */
[----:B------:R-:W-:Y:S01]  /*0d30*/  IMAD R22, R21, -0xc00, R32 ;  /* 0xfffff40015167824 */ /* 0x000fe200078e0220 */
[----:B------:R-:W-:Y:S01]  /*0d40*/  SEL R12, R13, R17, !P4 ;  /* 0x000000110d0c7207 */ /* 0x000fe20006000000 */
[----:B------:R-:W-:-:S02]  /*0d50*/  IMAD R30, R25, -0xc00, R38 ;  /* 0xfffff400191e7824 */ /* 0x000fc400078e0226 */
[----:B------:R-:W-:Y:S02]  /*0d60*/  IMAD R32, R27, -0xc00, R40 ;  /* 0xfffff4001b207824 */ /* 0x000fe400078e0228 */
[--C-:B------:R-:W-:Y:S02]  /*0d70*/  IMAD R23, R36, 0xc00, R15.reuse ;  /* 0x00000c0024177824 */ /* 0x100fe400078e020f */
[--C-:B------:R-:W-:Y:S02]  /*0d80*/  IMAD R25, R14, 0xc00, R15.reuse ;  /* 0x00000c000e197824 */ /* 0x100fe400078e020f */
[--C-:B------:R-:W-:Y:S02]  /*0d90*/  IMAD R31, R18, 0xc00, R15.reuse ;  /* 0x00000c00121f7824 */ /* 0x100fe400078e020f */
[--C-:B------:R-:W-:Y:S02]  /*0da0*/  IMAD R33, R20, 0xc00, R15.reuse ;  /* 0x00000c0014217824 */ /* 0x100fe400078e020f */
[----:B------:R-:W-:-:S02]  /*0db0*/  IMAD R35, R22, 0xc00, R15 ;  /* 0x00000c0016237824 */ /* 0x000fc400078e020f */
[--C-:B------:R-:W-:Y:S02]  /*0dc0*/  IMAD R37, R24, 0xc00, R15.reuse ;  /* 0x00000c0018257824 */ /* 0x100fe400078e020f */
[--C-:B------:R-:W-:Y:S02]  /*0dd0*/  IMAD R39, R26, 0xc00, R15.reuse ;  /* 0x00000c001a277824 */ /* 0x100fe400078e020f */
[--C-:B------:R-:W-:Y:S02]  /*0de0*/  IMAD R41, R30, 0xc00, R15.reuse ;  /* 0x00000c001e297824 */ /* 0x100fe400078e020f */
[--C-:B------:R-:W-:Y:S02]  /*0df0*/  IMAD R43, R32, 0xc00, R15.reuse ;  /* 0x00000c00202b7824 */ /* 0x100fe400078e020f */
[--C-:B------:R-:W-:Y:S02]  /*0e00*/  IMAD R13, R34, 0xc00, R15.reuse ;  /* 0x00000c00220d7824 */ /* 0x100fe400078e020f */
[----:B------:R-:W-:-:S02]  /*0e10*/  IMAD R27, R16, 0xc00, R15 ;  /* 0x00000c00101b7824 */ /* 0x000fc400078e020f */
[----:B------:R-:W-:Y:S02]  /*0e20*/  IMAD R15, R12, 0xc00, R15 ;  /* 0x00000c000c0f7824 */ /* 0x000fe400078e020f */
[----:B--2---:R-:W-:-:S04]  /*0e30*/  IMAD.WIDE R22, R23, 0x2, R28 ;  /* 0x0000000217167825 */ /* 0x004fc800078e021c */
[--C-:B------:R-:W-:Y:S01]  /*0e40*/  IMAD.WIDE R24, R25, 0x2, R28.reuse ;  /* 0x0000000219187825 */ /* 0x100fe200078e021c */
[----:B------:R-:W-:Y:S01]  /*0e50*/  @!PT LDS RZ, [RZ] ;  /* 0x00000000fffff984 */ /* 0x000fe20000000800 */
[----:B------:R-:W-:Y:S01]  /*0e60*/  @!PT LDS RZ, [RZ] ;  /* 0x00000000fffff984 */ /* 0x000fe20000000800 */
[----:B------:R-:W-:Y:S01]  /*0e70*/  @!PT LDS RZ, [RZ] ;  /* 0x00000000fffff984 */ /* 0x000fe20000000800 */
[----:B------:R-:W-:Y:S01]  /*0e80*/  LDGSTS.E.BYPASS.128 [R47], desc[UR18][R22.64] ;  /* 0x00000000162f7fae */ /* 0x000fe2000b901c52 */
[----:B------:R-:W-:Y:S02]  /*0e90*/  IADD3 R114, P0, R22, 0x100, RZ ;  /* 0x0000010016727810 */ /* 0x000fe40007f1e0ff */
[--C-:B------:R-:W-:Y:S01]  /*0ea0*/  IMAD.WIDE R26, R27, 0x2, R28.reuse ;  /* 0x000000021b1a7825 */ /* 0x100fe200078e021c */
[----:B------:R-:W-:Y:S01]  /*0eb0*/  LDGSTS.E.BYPASS.128 [R49], desc[UR18][R24.64] ;  /* 0x0000000018317fae */ /* 0x000fe2000b901c52 */
[----:B------:R-:W-:Y:S02]  /*0ec0*/  IADD3 R12, P1, R24, 0x100, RZ ;  /* 0x00000100180c7810 */ /* 0x000fe40007f3e0ff */
[----:B------:R-:W-:Y:S01]  /*0ed0*/  IMAD.WIDE R28, R15, 0x2, R28 ;  /* 0x000000020f1c7825 */ /* 0x000fe200078e021c */
[----:B------:R-:W-:Y:S03]  /*0ee0*/  LDGSTS.E.BYPASS.128 [R51], desc[UR18][R26.64] ;  /* 0x000000001a337fae */ /* 0x000fe6000b901c52 */
[--C-:B-1---5:R-:W-:Y:S01]  /*0ef0*/  IMAD.WIDE R30, R31, 0x2, R44.reuse ;  /* 0x000000021f1e7825 */ /* 0x122fe200078e022c */
[----:B------:R-:W-:Y:S03]  /*0f00*/  LDGSTS.E.BYPASS.128 [R53], desc[UR18][R28.64] ;  /* 0x000000001c357fae */ /* 0x000fe6000b901c52 */
[--C-:B------:R-:W-:Y:S01]  /*0f10*/  IMAD.WIDE R32, R33, 0x2, R44.reuse ;  /* 0x0000000221207825 */ /* 0x100fe200078e022c */
[----:B------:R-:W0:Y:S03]  /*0f20*/  LDGDEPBAR ;  /* 0x00000000000079af */ /* 0x000e260000000000 */
[--C-:B------:R-:W-:Y:S01]  /*0f30*/  IMAD.WIDE R34, R35, 0x2, R44.reuse ;  /* 0x0000000223227825 */ /* 0x100fe200078e022c */
[----:B------:R-:W-:Y:S03]  /*0f40*/  LDGSTS.E.BYPASS.128 [R47+0x6000], desc[UR18][R30.64] ;  /* 0x060000001e2f7fae */ /* 0x000fe6000b901c52 */
[--C-:B------:R-:W-:Y:S01]  /*0f50*/  IMAD.WIDE R36, R37, 0x2, R44.reuse ;  /* 0x0000000225247825 */ /* 0x100fe200078e022c */
[----:B------:R-:W-:Y:S03]  /*0f60*/  LDGSTS.E.BYPASS.128 [R49+0x6000], desc[UR18][R32.64] ;  /* 0x0600000020317fae */ /* 0x000fe6000b901c52 */
[--C-:B------:R-:W-:Y:S01]  /*0f70*/  IMAD.WIDE R38, R39, 0x2, R44.reuse ;  /* 0x0000000227267825 */ /* 0x100fe200078e022c */
[----:B------:R-:W-:Y:S03]  /*0f80*/  LDGSTS.E.BYPASS.128 [R51+0x6000], desc[UR18][R34.64] ;  /* 0x0600000022337fae */ /* 0x000fe6000b901c52 */
[--C-:B------:R-:W-:Y:S01]  /*0f90*/  IMAD.WIDE R40, R41, 0x2, R44.reuse ;  /* 0x0000000229287825 */ /* 0x100fe200078e022c */
[----:B------:R-:W-:Y:S03]  /*0fa0*/  LDGSTS.E.BYPASS.128 [R53+0x6000], desc[UR18][R36.64] ;  /* 0x0600000024357fae */ /* 0x000fe6000b901c52 */
[----:B------:R-:W-:Y:S01]  /*0fb0*/  IMAD.WIDE R42, R43, 0x2, R44 ;  /* 0x000000022b2a7825 */ /* 0x000fe200078e022c */
[----:B------:R-:W-:Y:S01]  /*0fc0*/  LDGSTS.E.BYPASS.128 [R55+0x6000], desc[UR18][R38.64] ;  /* 0x0600000026377fae */ /* 0x000fe2000b901c52 */
[----:B------:R-:W-:-:S02]  /*0fd0*/  IADD3 R104, P2, R40, 0x100, RZ ;  /* 0x0000010028687810 */ /* 0x000fc40007f5e0ff */
[----:B------:R-:W-:Y:S01]  /*0fe0*/  IMAD.WIDE R44, R13, 0x2, R44 ;  /* 0x000000020d2c7825 */ /* 0x000fe200078e022c */
[----:B------:R-:W-:Y:S03]  /*0ff0*/  LDGSTS.E.BYPASS.128 [R57+0x6000], desc[UR18][R40.64] ;  /* 0x0600000028397fae */ /* 0x000fe6000b901c52 */
[----:B------:R-:W-:Y:S01]  /*1000*/  IMAD.X R13, RZ, RZ, R23, P0 ;  /* 0x000000ffff0d7224 */ /* 0x000fe200000e0617 */
[----:B------:R-:W-:Y:S01]  /*1010*/  LDGSTS.E.BYPASS.128 [R59+0x6000], desc[UR18][R42.64] ;  /* 0x060000002a3b7fae */ /* 0x000fe2000b901c52 */
[----:B------:R-:W-:Y:S01]  /*1020*/  IADD3 R14, P0, R26, 0x100, RZ ;  /* 0x000001001a0e7810 */ /* 0x000fe20007f1e0ff */
[----:B------:R-:W-:Y:S01]  /*1030*/  IMAD.X R15, RZ, RZ, R25, P1 ;  /* 0x000000ffff0f7224 */ /* 0x000fe200008e0619 */
[----:B------:R-:W-:Y:S01]  /*1040*/  IADD3 R16, P1, R28, 0x100, RZ ;  /* 0x000001001c107810 */ /* 0x000fe20007f3e0ff */
[----:B------:R-:W-:Y:S01]  /*1050*/  LDGSTS.E.BYPASS.128 [R61+0x6000], desc[UR18][R44.64] ;  /* 0x060000002c3d7fae */ /* 0x000fe2000b901c52 */
[----:B------:R-:W-:-:S02]  /*1060*/  IMAD.X R108, RZ, RZ, R41, P2 ;  /* 0x000000ffff6c7224 */ /* 0x000fc400010e0629 */
[----:B------:R-:W-:Y:S01]  /*1070*/  IMAD.X R17, RZ, RZ, R27, P0 ;  /* 0x000000ffff117224 */ /* 0x000fe200000e061b */
[----:B------:R-:W0:Y:S01]  /*1080*/  LDGDEPBAR ;  /* 0x00000000000079af */ /* 0x000e220000000000 */
[----:B------:R-:W-:Y:S01]  /*1090*/  BAR.SYNC.DEFER_BLOCKING 0x0 ;  /* 0x0000000000007b1d */ /* 0x000fe20000010000 */
[----:B------:R-:W-:Y:S01]  /*10a0*/  IADD3 R18, P0, R30, 0x100, RZ ;  /* 0x000001001e127810 */ /* 0x000fe20007f1e0ff */
[----:B------:R-:W-:Y:S01]  /*10b0*/  IMAD.X R19, RZ, RZ, R29, P1 ;  /* 0x000000ffff137224 */ /* 0x000fe200008e061d */
[----:B------:R-:W-:-:S03]  /*10c0*/  IADD3 R20, P1, R32, 0x100, RZ ;  /* 0x0000010020147810 */ /* 0x000fc60007f3e0ff */
[----:B------:R-:W-:Y:S01]  /*10d0*/  IMAD.X R21, RZ, RZ, R31, P0 ;  /* 0x000000ffff157224 */ /* 0x000fe200000e061f */
[----:B------:R-:W-:Y:S01]  /*10e0*/  @!PT LDS RZ, [RZ] ;  /* 0x00000000fffff984 */ /* 0x000fe20000000800 */
[----:B------:R-:W-:Y:S01]  /*10f0*/  @!PT LDS RZ, [RZ] ;  /* 0x00000000fffff984 */ /* 0x000fe20000000800 */
[----:B------:R-:W-:Y:S01]  /*1100*/  @!PT LDS RZ, [RZ] ;  /* 0x00000000fffff984 */ /* 0x000fe20000000800 */
[----:B------:R1:W-:Y:S04]  /*1110*/  LDGSTS.E.BYPASS.128 [R47+0x2000], desc[UR18][R22.64+0x80] ;  /* 0x02000080162f7fae */ /* 0x0003e8000b901c52 */
[----:B------:R2:W-:Y:S04]  /*1120*/  LDGSTS.E.BYPASS.128 [R49+0x2000], desc[UR18][R24.64+0x80] ;  /* 0x0200008018317fae */ /* 0x0005e8000b901c52 */
[----:B------:R3:W-:Y:S04]  /*1130*/  LDGSTS.E.BYPASS.128 [R51+0x2000], desc[UR18][R26.64+0x80] ;  /* 0x020000801a337fae */ /* 0x0007e8000b901c52 */
[----:B------:R4:W-:Y:S01]  /*1140*/  LDGSTS.E.BYPASS.128 [R53+0x2000], desc[UR18][R28.64+0x80] ;  /* 0x020000801c357fae */ /* 0x0009e2000b901c52 */
[----:B-1----:R-:W-:Y:S01]  /*1150*/  IADD3 R22, P0, R34, 0x100, RZ ;  /* 0x0000010022167810 */ /* 0x002fe20007f1e0ff */
[----:B------:R-:W-:Y:S01]  /*1160*/  IMAD.X R23, RZ, RZ, R33, P1 ;  /* 0x000000ffff177224 */ /* 0x000fe200008e0621 */
[----:B------:R-:W-:Y:S01]  /*1170*/  IADD3 R88, P1, R36, 0x100, RZ ;  /* 0x0000010024587810 */ /* 0x000fe20007f3e0ff */
[----:B------:R-:W0:Y:S01]  /*1180*/  LDGDEPBAR ;  /* 0x00000000000079af */ /* 0x000e220000000000 */
[----:B--2---:R-:W-:Y:S01]  /*1190*/  CS2R R24, SRZ ;  /* 0x0000000000187805 */ /* 0x004fe2000001ff00 */
[----:B------:R-:W-:Y:S01]  /*11a0*/  IMAD.X R89, RZ, RZ, R35, P0 ;  /* 0x000000ffff597224 */ /* 0x000fe200000e0623 */
[----:B------:R-:W-:Y:S01]  /*11b0*/  IADD3 R90, P0, R38, 0x100, RZ ;  /* 0x00000100265a7810 */ /* 0x000fe20007f1e0ff */
[----:B------:R1:W-:Y:S01]  /*11c0*/  LDGSTS.E.BYPASS.128 [R47+0xa000], desc[UR18][R30.64+0x80] ;  /* 0x0a0000801e2f7fae */ /* 0x0003e2000b901c52 */
[----:B------:R-:W-:Y:S01]  /*11d0*/  IMAD.X R91, RZ, RZ, R37, P1 ;  /* 0x000000ffff5b7224 */ /* 0x000fe200008e0625 */
[----:B------:R-:W-:-:S02]  /*11e0*/  IADD3 R106, P1, R42, 0x100, RZ ;  /* 0x000001002a6a7810 */ /* 0x000fc40007f3e0ff */
[----:B---3--:R-:W-:Y:S01]  /*11f0*/  CS2R R26, SRZ ;  /* 0x00000000001a7805 */ /* 0x008fe2000001ff00 */
[----:B------:R2:W-:Y:S01]  /*1200*/  LDGSTS.E.BYPASS.128 [R49+0xa000], desc[UR18][R32.64+0x80] ;  /* 0x0a00008020317fae */ /* 0x0005e2000b901c52 */
[----:B------:R-:W-:Y:S01]  /*1210*/  IMAD.X R105, RZ, RZ, R39, P0 ;  /* 0x000000ffff697224 */ /* 0x000fe200000e0627 */
[----:B------:R-:W-:Y:S01]  /*1220*/  IADD3 R107, P0, R44, 0x100, RZ ;  /* 0x000001002c6b7810 */ /* 0x000fe20007f1e0ff */
[----:B------:R-:W-:Y:S01]  /*1230*/  IMAD.X R109, RZ, RZ, R43, P1 ;  /* 0x000000ffff6d7224 */ /* 0x000fe200008e062b */
[----:B------:R3:W-:Y:S01]  /*1240*/  LDGSTS.E.BYPASS.128 [R51+0xa000], desc[UR18][R34.64+0x80] ;  /* 0x0a00008022337fae */ /* 0x0007e2000b901c52 */
[----:B----4-:R-:W-:Y:S02]  /*1250*/  CS2R R28, SRZ ;  /* 0x00000000001c7805 */ /* 0x010fe4000001ff00 */
[----:B------:R-:W-:Y:S01]  /*1260*/  IMAD.X R110, RZ, RZ, R45, P0 ;  /* 0x000000ffff6e7224 */ /* 0x000fe200000e062d */
[----:B------:R4:W-:Y:S01]  /*1270*/  LDGSTS.E.BYPASS.128 [R53+0xa000], desc[UR18][R36.64+0x80] ;  /* 0x0a00008024357fae */ /* 0x0009e2000b901c52 */
[----:B-1----:R-:W-:-:S02]  /*1280*/  CS2R R30, SRZ ;  /* 0x00000000001e7805 */ /* 0x002fc4000001ff00 */
[----:B------:R-:W-:Y:S01]  /*1290*/  CS2R R46, SRZ ;  /* 0x00000000002e7805 */ /* 0x000fe2000001ff00 */
[----:B------:R1:W-:Y:S01]  /*12a0*/  LDGSTS.E.BYPASS.128 [R55+0xa000], desc[UR18][R38.64+0x80] ;  /* 0x0a00008026377fae */ /* 0x0003e2000b901c52 */
[----:B--2---:R-:W-:Y:S02]  /*12b0*/  CS2R R32, SRZ ;  /* 0x0000000000207805 */ /* 0x004fe4000001ff00 */
[----:B------:R-:W-:Y:S01]  /*12c0*/  CS2R R48, SRZ ;  /* 0x0000000000307805 */ /* 0x000fe2000001ff00 */
[----:B------:R2:W-:Y:S01]  /*12d0*/  LDGSTS.E.BYPASS.128 [R57+0xa000], desc[UR18][R40.64+0x80] ;  /* 0x0a00008028397fae */ /* 0x0005e2000b901c52 */
[----:B---3--:R-:W-:Y:S02]  /*12e0*/  CS2R R34, SRZ ;  /* 0x0000000000227805 */ /* 0x008fe4000001ff00 */
[----:B------:R-:W-:Y:S01]  /*12f0*/  CS2R R50, SRZ ;  /* 0x0000000000327805 */ /* 0x000fe2000001ff00 */
[----:B------:R3:W-:Y:S01]  /*1300*/  LDGSTS.E.BYPASS.128 [R59+0xa000], desc[UR18][R42.64+0x80] ;  /* 0x0a0000802a3b7fae */ /* 0x0007e2000b901c52 */
[----:B----4-:R-:W-:-:S02]  /*1310*/  CS2R R36, SRZ ;  /* 0x0000000000247805 */ /* 0x010fc4000001ff00 */
[----:B------:R-:W-:Y:S01]  /*1320*/  CS2R R52, SRZ ;  /* 0x0000000000347805 */ /* 0x000fe2000001ff00 */
[----:B------:R4:W-:Y:S01]  /*1330*/  LDGSTS.E.BYPASS.128 [R61+0xa000], desc[UR18][R44.64+0x80] ;  /* 0x0a0000802c3d7fae */ /* 0x0009e2000b901c52 */
[----:B-1----:R-:W-:Y:S02]  /*1340*/  CS2R R38, SRZ ;  /* 0x0000000000267805 */ /* 0x002fe4000001ff00 */
[----:B------:R-:W-:Y:S01]  /*1350*/  CS2R R54, SRZ ;  /* 0x0000000000367805 */ /* 0x000fe2000001ff00 */
[----:B------:R-:W0:Y:S01]  /*1360*/  LDGDEPBAR ;  /* 0x00000000000079af */ /* 0x000e220000000000 */
[----:B--2---:R-:W-:Y:S02]  /*1370*/  CS2R R40, SRZ ;  /* 0x0000000000287805 */ /* 0x004fe4000001ff00 */
[----:B------:R-:W-:Y:S02]  /*1380*/  CS2R R56, SRZ ;  /* 0x0000000000387805 */ /* 0x000fe4000001ff00 */
[----:B---3--:R-:W-:-:S02]  /*1390*/  CS2R R42, SRZ ;  /* 0x00000000002a7805 */ /* 0x008fc4000001ff00 */
[----:B------:R-:W-:Y:S02]  /*13a0*/  CS2R R58, SRZ ;  /* 0x00000000003a7805 */ /* 0x000fe4000001ff00 */
[----:B----4-:R-:W-:Y:S02]  /*13b0*/  CS2R R44, SRZ ;  /* 0x00000000002c7805 */ /* 0x010fe4000001ff00 */
[----:B------:R-:W-:-:S07]  /*13c0*/  CS2R R60, SRZ ;  /* 0x00000000003c7805 */ /* 0x000fce000001ff00 */
.L_x_0:
[----:B------:R-:W1:Y:S01]  /*13d0*/  SHFL.IDX PT, R92, R113, RZ, 0x1f ;  /* 0x00001fff715c7589 */ /* 0x000e6200000e0000 */
[----:B------:R-:W-:Y:S01]  /*13e0*/  UIADD3 UR6, UR6, 0x1, URZ ;  /* 0x0000000106067890 */ /* 0x000fe2000fffe03f */
[----:B------:R-:W-:-:S04]  /*13f0*/  DEPBAR.LE SB0, 0x2 ;  /* 0x000080800000791a */ /* 0x000fc80000000000 */
[----:B------:R-:W-:Y:S01]  /*1400*/  UISETP.GE.AND UP0, UPT, UR6, 0x3, UPT ;  /* 0x000000030600788c */ /* 0x000fe2000bf06270 */
[----:B------:R-:W-:Y:S01]  /*1410*/  BAR.SYNC.DEFER_BLOCKING 0x0 ;  /* 0x0000000000007b1d */ /* 0x000fe20000010000 */
[----:B------:R-:W-:Y:S01]  /*1420*/  UIADD3 UR15, UR15, 0x1, URZ ;  /* 0x000000010f0f7890 */ /* 0x000fe2000fffe03f */
[----:B------:R-:W-:Y:S01]  /*1430*/  VIADD R112, R112, 0x40 ;  /* 0x0000004070707836 */ /* 0x000fe20000000000 */
[----:B------:R-:W-:Y:S01]  /*1440*/  USEL UR16, UR6, URZ, !UP0 ;  /* 0x0000003f06107287 */ /* 0x000fe2000c000000 */
[----:B------:R-:W-:Y:S02]  /*1450*/  IADD3 R98, P1, R114, UR4, RZ ;  /* 0x0000000472627c10 */ /* 0x000fe4000ff3e0ff */
[----:B------:R-:W-:Y:S01]  /*1460*/  UMOV UR11, 0x40000040 ;  /* 0x40000040000b7882 */ /* 0x000fe20000000000 */
[----:B------:R-:W-:Y:S01]  /*1470*/  ULEA UR6, UR16, UR14, 0xd ;  /* 0x0000000e10067291 */ /* 0x000fe2000f8e683f */
[----:B------:R-:W-:Y:S02]  /*1480*/  ISETP.GE.U32.AND P0, PT, R112, 0xb80, PT ;  /* 0x00000b807000780c */ /* 0x000fe40003f06070 */
[----:B------:R-:W-:Y:S01]  /*1490*/  IADD3 R100, P2, R12, UR4, RZ ;  /* 0x000000040c647c10 */ /* 0x000fe2000ff5e0ff */
[----:B------:R-:W-:Y:S01]  /*14a0*/  USHF.R.U32.HI UR8, URZ, 0x4, UR6 ;  /* 0x000000043f087899 */ /* 0x000fe20008011606 */
[----:B------:R-:W-:Y:S01]  /*14b0*/  IADD3.X R99, R13, UR5, RZ, P1, !PT ;  /* 0x000000050d637c10 */ /* 0x000fe20008ffe4ff */
[----:B------:R-:W-:Y:S01]  /*14c0*/  ULEA UR6, UR16, UR17, 0xe ;  /* 0x0000001110067291 */ /* 0x000fe2000f8e703f */
[----:B------:R-:W-:Y:S01]  /*14d0*/  IADD3 R94, P1, R14, UR4, RZ ;  /* 0x000000040e5e7c10 */ /* 0x000fe2000ff3e0ff */
[----:B------:R-:W-:Y:S01]  /*14e0*/  ULOP3.LUT UR8, UR8, 0x3fff, URZ, 0xc0, !UPT ;  /* 0x00003fff08087892 */ /* 0x000fe2000f8ec03f */
[----:B------:R-:W-:Y:S01]  /*14f0*/  IADD3.X R101, R15, UR5, RZ, P2, !PT ;  /* 0x000000050f657c10 */ /* 0x000fe200097fe4ff */
[----:B------:R-:W-:Y:S01]  /*1500*/  USHF.R.U32.HI UR6, URZ, 0x4, UR6 ;  /* 0x000000043f067899 */ /* 0x000fe20008011606 */
[----:B-1----:R-:W-:-:S02]  /*1510*/  R2UR UR7, R92 ;  /* 0x000000005c0772ca */ /* 0x002fc400000e0000 */
[----:B------:R-:W-:Y:S01]  /*1520*/  IADD3 R92, P2, R16, UR4, RZ ;  /* 0x00000004105c7c10 */ /* 0x000fe2000ff5e0ff */
[----:B------:R-:W-:Y:S01]  /*1530*/  ULOP3.LUT UR6, UR6, 0x3fff, URZ, 0xc0, !UPT ;  /* 0x00003fff06067892 */ /* 0x000fe2000f8ec03f */
[----:B------:R-:W-:Y:S01]  /*1540*/  IADD3.X R95, R17, UR5, RZ, P1, !PT ;  /* 0x00000005115f7c10 */ /* 0x000fe20008ffe4ff */
[----:B------:R-:W-:Y:S02]  /*1550*/  WARPGROUP.ARRIVE ;  /* 0x00000000000079c5 */ /* 0x000fe40000000000 */
[----:B------:R-:W-:Y:S01]  /*1560*/  ULOP3.LUT UR10, UR6, 0x4000000, URZ, 0xfc, !UPT ;  /* 0x04000000060a7892 */ /* 0x000fe2000f8efc3f */
[----:B------:R-:W-:Y:S02]  /*1570*/  IADD3 R96, P1, R18, UR4, RZ ;  /* 0x0000000412607c10 */ /* 0x000fe4000ff3e0ff */
[----:B------:R-:W-:Y:S02]  /*1580*/  IADD3.X R93, R19, UR5, RZ, P2, !PT ;  /* 0x00000005135d7c10 */ /* 0x000fe400097fe4ff */
[----:B------:R-:W-:Y:S01]  /*1590*/  IADD3.X R97, R21, UR5, RZ, P1, !PT ;  /* 0x0000000515617c10 */ /* 0x000fe20008ffe4ff */
[----:B------:R-:W-:Y:S01]  /*15a0*/  USHF.L.U32 UR7, UR7, 0x7, URZ ;  /* 0x0000000707077899 */ /* 0x000fe2000800063f */
[----:B------:R-:W-:-:S03]  /*15b0*/  IADD3 R102, P1, R22, UR4, RZ ;  /* 0x0000000416667c10 */ /* 0x000fc6000ff3e0ff */
[----:B------:R-:W-:-:S04]  /*15c0*/  ULOP3.LUT UR7, UR7, 0x180, URZ, 0xc0, !UPT ;  /* 0x0000018007077892 */ /* 0x000fc8000f8ec03f */
[----:B------:R-:W-:-:S03]  /*15d0*/  UIADD3 UR12, UP0, UR7, UR8, URZ ;  /* 0x00000008070c7290 */ /* 0x000fc6000ff1e03f */
[----:B------:R-:W-:Y:S01]  /*15e0*/  UMOV UR7, URZ ;  /* 0x0000003f00077c82 */ /* 0x000fe20008000000 */
[----:B------:R-:W-:Y:S02]  /*15f0*/  UIADD3.X UR13, URZ, URZ, URZ, UP0, !UPT ;  /* 0x0000003f3f0d7290 */ /* 0x000fe400087fe43f */
[----:B------:R-:W-:Y:S02]  /*1600*/  ULOP3.LUT UR8, UR12, 0x2000000, URZ, 0xfc, !UPT ;  /* 0x020000000c087892 */ /* 0x000fe4000f8efc3f */
[----:B------:R-:W-:Y:S02]  /*1610*/  ULOP3.LUT UR9, UR13, 0x40000040, URZ, 0xfc, !UPT ;  /* 0x400000400d097892 */ /* 0x000fe4000f8efc3f */
[----:B------:R-:W-:-:S04]  /*1620*/  UISETP.GE.AND UP0, UPT, UR15, 0x3, UPT ;  /* 0x000000030f00788c */ /* 0x000fc8000bf06270 */
[----:B------:R-:W-:-:S03]  /*1630*/  USEL UR15, UR15, URZ, !UP0 ;  /* 0x0000003f0f0f7287 */ /* 0x000fc6000c000000 */
[----:B------:R-:W-:Y:S01]  /*1640*/  HGMMA.64x128x16.F32.BF16 R24, gdesc[UR8], R24 ;  /* 0x01e00000081879f0 */ /* 0x000fe20008701818 */
[----:B------:R-:W-:Y:S01]  /*1650*/  UMOV UR8, 0x2000002 ;  /* 0x0200000200087882 */ /* 0x000fe20000000000 */
[----:B------:R-:W-:Y:S01]  /*1660*/  UMOV UR9, 0x40000040 ;  /* 0x4000004000097882 */ /* 0x000fe20000000000 */
[----:B------:R-:W-:Y:S01]  /*1670*/  UMOV UR10, 0x4000002 ;  /* 0x04000002000a7882 */ /* 0x000fe20000000000 */
[----:B------:R-:W-:Y:S01]  /*1680*/  UMOV UR11, 0x40000040 ;  /* 0x40000040000b7882 */ /* 0x000fe20000000000 */
[----:B------:R-:W-:Y:S02]  /*1690*/  UIADD3.64 UR8, UR12, UR8, URZ ;  /* 0x000000080c087297 */ /* 0x000fe4000fffe03f */
[----:B------:R-:W-:-:S09]  /*16a0*/  UIADD3.64 UR10, UR6, UR10, URZ ;  /* 0x0000000a060a7297 */ /* 0x000fd2000fffe03f */
        /* <DEDUP_REMOVED lines=13> */
[----:B------:R-:W-:Y:S02]  /*1780*/  UIADD3.64 UR10, UR6, UR10, URZ ;  /* 0x0000000a060a7297 */ /* 0x000fe4000fffe03f */
[----:B------:R-:W-:-:S06]  /*1790*/  ULEA UR6, UR15, UR14, 0xd ;  /* 0x0000000e0f067291 */ /* 0x000fcc000f8e683f */
[----:B------:R-:W-:Y:S02]  /*17a0*/  LEA R103, R11, UR6, 0x1 ;  /* 0x000000060b677c11 */ /* 0x000fe4000f8e08ff */
[----:B------:R-:W-:Y:S02]  /*17b0*/  LEA R115, R4, UR6, 0x1 ;  /* 0x0000000604737c11 */ /* 0x000fe4000f8e08ff */
[----:B------:R-:W-:Y:S02]  /*17c0*/  LEA R117, R5, UR6, 0x1 ;  /* 0x0000000605757c11 */ /* 0x000fe4000f8e08ff */
[----:B------:R-:W-:Y:S01]  /*17d0*/  LEA R119, R6, UR6, 0x1 ;  /* 0x0000000606777c11 */ /* 0x000fe2000f8e08ff */
[----:B------:R-:W-:-:S06]  /*17e0*/  ULEA UR6, UR15, UR17, 0xe ;  /* 0x000000110f067291 */ /* 0x000fcc000f8e703f */
[----:B------:R-:W-:Y:S01]  /*17f0*/  LEA R121, R11, UR6, 0x1 ;  /* 0x000000060b797c11 */ /* 0x000fe2000f8e08ff */
[----:B------:R-:W-:Y:S03]  /*1800*/  HGMMA.64x128x16.F32.BF16 R24, gdesc[UR8], R24, gsb0 ;  /* 0x01e00000081879f0 */ /* 0x000fe60008001818 */
[----:B------:R-:W-:Y:S02]  /*1810*/  WARPGROUP.DEPBAR.LE gsb0, 0x1 ;  /* 0x00008000000079c5 */ /* 0x000fe40000010100 */
[----:B------:R-:W-:Y:S06]  /*1820*/  BAR.SYNC.DEFER_BLOCKING 0x0 ;  /* 0x0000000000007b1d */ /* 0x000fec0000010000 */
[----:B------:R-:W-:Y:S01]  /*1830*/  @!PT LDS RZ, [RZ] ;  /* 0x00000000fffff984 */ /* 0x000fe20000000800 */
[----:B------:R-:W-:Y:S01]  /*1840*/  @!PT LDS RZ, [RZ] ;  /* 0x00000000fffff984 */ /* 0x000fe20000000800 */
[----:B------:R-:W-:Y:S01]  /*1850*/  @!PT LDS RZ, [RZ] ;  /* 0x00000000fffff984 */ /* 0x000fe20000000800 */
[----:B------:R1:W-:Y:S04]  /*1860*/  LDGSTS.E.BYPASS.128 [R103], desc[UR18][R98.64], !P0 ;  /* 0x0000000062677fae */ /* 0x0003e8000c101c52 */
[----:B------:R2:W-:Y:S04]  /*1870*/  LDGSTS.E.BYPASS.128 [R115], desc[UR18][R100.64], !P0 ;  /* 0x0000000064737fae */ /* 0x0005e8000c101c52 */
[----:B------:R3:W-:Y:S01]  /*1880*/  LDGSTS.E.BYPASS.128 [R117], desc[UR18][R94.64], !P0 ;  /* 0x000000005e757fae */ /* 0x0007e2000c101c52 */
[----:B-1----:R-:W-:-:S03]  /*1890*/  IADD3 R98, P2, R20, UR4, RZ ;  /* 0x0000000414627c10 */ /* 0x002fc6000ff5e0ff */
[----:B------:R1:W-:Y:S01]  /*18a0*/  LDGSTS.E.BYPASS.128 [R119], desc[UR18][R92.64], !P0 ;  /* 0x000000005c777fae */ /* 0x0003e2000c101c52 */
[----:B------:R-:W-:Y:S02]  /*18b0*/  IADD3.X R103, R89, UR5, RZ, P1, !PT ;  /* 0x0000000559677c10 */ /* 0x000fe40008ffe4ff */
[----:B------:R-:W-:Y:S01]  /*18c0*/  IADD3.X R99, R23, UR5, RZ, P2, !PT ;  /* 0x0000000517637c10 */ /* 0x000fe200097fe4ff */
[----:B------:R-:W0:Y:S01]  /*18d0*/  LDGDEPBAR ;  /* 0x00000000000079af */ /* 0x000e220000000000 */
[----:B--2---:R-:W-:Y:S02]  /*18e0*/  IADD3 R100, P2, R88, UR4, RZ ;  /* 0x0000000458647c10 */ /* 0x004fe4000ff5e0ff */
[----:B------:R-:W-:Y:S01]  /*18f0*/  LEA R115, R4, UR6, 0x1 ;  /* 0x0000000604737c11 */ /* 0x000fe2000f8e08ff */
[----:B------:R2:W-:Y:S01]  /*1900*/  LDGSTS.E.BYPASS.128 [R121], desc[UR18][R96.64], !P0 ;  /* 0x0000000060797fae */ /* 0x0005e2000c101c52 */
[----:B---3--:R-:W-:Y:S02]  /*1910*/  LEA R117, R5, UR6, 0x1 ;  /* 0x0000000605757c11 */ /* 0x008fe4000f8e08ff */
[----:B------:R-:W-:Y:S01]  /*1920*/  IADD3.X R101, R91, UR5, RZ, P2, !PT ;  /* 0x000000055b657c10 */ /* 0x000fe200097fe4ff */
[----:B------:R3:W-:Y:S01]  /*1930*/  LDGSTS.E.BYPASS.128 [R115], desc[UR18][R98.64], !P0 ;  /* 0x0000000062737fae */ /* 0x0007e2000c101c52 */
[----:B-1----:R-:W-:-:S02]  /*1940*/  IADD3 R92, P1, R90, UR4, RZ ;  /* 0x000000045a5c7c10 */ /* 0x002fc4000ff3e0ff */
[----:B------:R-:W-:Y:S01]  /*1950*/  IADD3 R94, P2, R104, UR4, RZ ;  /* 0x00000004685e7c10 */ /* 0x000fe2000ff5e0ff */
[----:B------:R1:W-:Y:S01]  /*1960*/  LDGSTS.E.BYPASS.128 [R117], desc[UR18][R102.64], !P0 ;  /* 0x0000000066757fae */ /* 0x0003e2000c101c52 */
[----:B------:R-:W-:Y:S02]  /*1970*/  IADD3.X R93, R105, UR5, RZ, P1, !PT ;  /* 0x00000005695d7c10 */ /* 0x000fe40008ffe4ff */
[----:B------:R-:W-:Y:S02]  /*1980*/  LEA R119, R6, UR6, 0x1 ;  /* 0x0000000606777c11 */ /* 0x000fe4000f8e08ff */
[----:B--2---:R-:W-:Y:S02]  /*1990*/  IADD3 R96, P1, R106, UR4, RZ ;  /* 0x000000046a607c10 */ /* 0x004fe4000ff3e0ff */
[----:B------:R-:W-:Y:S01]  /*19a0*/  LEA R121, R7, UR6, 0x1 ;  /* 0x0000000607797c11 */ /* 0x000fe2000f8e08ff */
[----:B------:R2:W-:Y:S01]  /*19b0*/  LDGSTS.E.BYPASS.128 [R119], desc[UR18][R100.64], !P0 ;  /* 0x0000000064777fae */ /* 0x0005e2000c101c52 */
[----:B---3--:R-:W-:Y:S01]  /*19c0*/  IADD3 R98, P3, R107, UR4, RZ ;  /* 0x000000046b627c10 */ /* 0x008fe2000ff7e0ff */
[----:B------:R-:W-:Y:S01]  /*19d0*/  UIADD3 UR4, UP0, UR4, 0x80, URZ ;  /* 0x0000008004047890 */ /* 0x000fe2000ff1e03f */
[----:B------:R-:W-:Y:S01]  /*19e0*/  IADD3.X R95, R108, UR5, RZ, P2, !PT ;  /* 0x000000056c5f7c10 */ /* 0x000fe200097fe4ff */
[----:B------:R2:W-:Y:S01]  /*19f0*/  LDGSTS.E.BYPASS.128 [R121], desc[UR18][R92.64], !P0 ;  /* 0x000000005c797fae */ /* 0x0005e2000c101c52 */
[----:B------:R-:W-:-:S02]  /*1a00*/  LEA R115, R8, UR6, 0x1 ;  /* 0x0000000608737c11 */ /* 0x000fc4000f8e08ff */
[----:B------:R-:W-:Y:S02]  /*1a10*/  IADD3.X R97, R109, UR5, RZ, P1, !PT ;  /* 0x000000056d617c10 */ /* 0x000fe40008ffe4ff */
[----:B-1----:R-:W-:Y:S01]  /*1a20*/  LEA R103, R9, UR6, 0x1 ;  /* 0x0000000609677c11 */ /* 0x002fe2000f8e08ff */
[----:B------:R2:W-:Y:S01]  /*1a30*/  LDGSTS.E.BYPASS.128 [R115], desc[UR18][R94.64], !P0 ;  /* 0x000000005e737fae */ /* 0x0005e2000c101c52 */
[----:B------:R-:W-:Y:S01]  /*1a40*/  IADD3.X R99, R110, UR5, RZ, P3, !PT ;  /* 0x000000056e637c10 */ /* 0x000fe20009ffe4ff */
[----:B------:R-:W-:Y:S01]  /*1a50*/  UIADD3.X UR5, URZ, UR5, URZ, UP0, !UPT ;  /* 0x000000053f057290 */ /* 0x000fe200087fe43f */
[----:B------:R-:W-:Y:S01]  /*1a60*/  LEA R117, R10, UR6, 0x1 ;  /* 0x000000060a757c11 */ /* 0x000fe2000f8e08ff */
[----:B------:R2:W-:Y:S01]  /*1a70*/  LDGSTS.E.BYPASS.128 [R103], desc[UR18][R96.64], !P0 ;  /* 0x0000000060677fae */ /* 0x0005e2000c101c52 */
[----:B------:R-:W-:-:S03]  /*1a80*/  UMOV UR6, UR16 ;  /* 0x0000001000067c82 */ /* 0x000fc60008000000 */
[----:B------:R2:W-:Y:S01]  /*1a90*/  LDGSTS.E.BYPASS.128 [R117], desc[UR18][R98.64], !P0 ;  /* 0x0000000062757fae */ /* 0x0005e2000c101c52 */
[----:B------:R-:W-:-:S03]  /*1aa0*/  ISETP.GE.U32.AND P0, PT, R112, 0xbc0, PT ;  /* 0x00000bc07000780c */ /* 0x000fc60003f06070 */
[----:B------:R-:W0:Y:S10]  /*1ab0*/  LDGDEPBAR ;  /* 0x00000000000079af */ /* 0x000e340000000000 */
[----:B--2---:R-:W-:Y:S05]  /*1ac0*/  @!P0 BRA `(.L_x_0) ;  /* 0xfffffff800408947 */ /* 0x004fea000383ffff */
[----:B------:R-:W1:Y:S01]  /*1ad0*/  S2R R7, SR_TID.X ;  /* 0x0000000000077919 */ /* 0x000e620000002100 */
[----:B------:R-:W-:Y:S02]  /*1ae0*/  WARPGROUP.DEPBAR.LE gsb0, 0x0 ;  /* 0x00008000000079c5 */ /* 0x000fe40000010000 */
[----:B------:R-:W-:-:S04]  /*1af0*/  DEPBAR.LE SB0, 0x0 ;  /* 0x000080000000791a */ /* 0x000fc80000000000 */
[----:B------:R-:W-:Y:S02]  /*1b00*/  F2FP.BF16.F32.PACK_AB R24, R25, R24 ;  /* 0x000000181918723e */ /* 0x000fe400000010ff */
[----:B------:R-:W-:Y:S02]  /*1b10*/  F2FP.BF16.F32.PACK_AB R25, R27, R26 ;  /* 0x0000001a1b19723e */ /* 0x000fe400000010ff */
[----:B------:R-:W-:Y:S02]  /*1b20*/  F2FP.BF16.F32.PACK_AB R26, R29, R28 ;  /* 0x0000001c1d1a723e */ /* 0x000fe400000010ff */
[----:B------:R-:W-:Y:S02]  /*1b30*/  F2FP.BF16.F32.PACK_AB R32, R33, R32 ;  /* 0x000000202120723e */ /* 0x000fe400000010ff */
[----:B------:R-:W-:Y:S02]  /*1b40*/  F2FP.BF16.F32.PACK_AB R27, R31, R30 ;  /* 0x0000001e1f1b723e */ /* 0x000fe400000010ff */
[----:B------:R-:W-:-:S02]  /*1b50*/  F2FP.BF16.F32.PACK_AB R33, R35, R34 ;  /* 0x000000222321723e */ /* 0x000fc400000010ff */
[----:B------:R-:W-:Y:S02]  /*1b60*/  F2FP.BF16.F32.PACK_AB R40, R41, R40 ;  /* 0x000000282928723e */ /* 0x000fe400000010ff */
[----:B------:R-:W-:Y:S02]  /*1b70*/  F2FP.BF16.F32.PACK_AB R34, R37, R36 ;  /* 0x000000242522723e */ /* 0x000fe400000010ff */
[----:B------:R-:W-:Y:S02]  /*1b80*/  F2FP.BF16.F32.PACK_AB R35, R39, R38 ;  /* 0x000000262723723e */ /* 0x000fe400000010ff */
[----:B------:R-:W-:Y:S02]  /*1b90*/  F2FP.BF16.F32.PACK_AB R41, R43, R42 ;  /* 0x0000002a2b29723e */ /* 0x000fe400000010ff */
[----:B------:R-:W-:Y:S02]  /*1ba0*/  F2FP.BF16.F32.PACK_AB R48, R49, R48 ;  /* 0x000000303130723e */ /* 0x000fe400000010ff */
[----:B------:R-:W-:-:S02]  /*1bb0*/  F2FP.BF16.F32.PACK_AB R42, R45, R44 ;  /* 0x0000002c2d2a723e */ /* 0x000fc400000010ff */
[----:B------:R-:W-:Y:S01]  /*1bc0*/  F2FP.BF16.F32.PACK_AB R43, R47, R46 ;  /* 0x0000002e2f2b723e */ /* 0x000fe200000010ff */
[C---:B-1----:R-:W-:Y:S01]  /*1bd0*/  IMAD.SHL.U32 R29, R7.reuse, 0x8, RZ ;  /* 0x00000008071d7824 */ /* 0x042fe200078e00ff */
[--C-:B------:R-:W-:Y:S02]  /*1be0*/  SHF.R.U32.HI R4, RZ, 0x1, R7.reuse ;  /* 0x00000001ff047819 */ /* 0x100fe40000011607 */
[----:B------:R-:W-:Y:S02]  /*1bf0*/  SHF.R.U32.HI R8, RZ, 0x5, R7 ;  /* 0x00000005ff087819 */ /* 0x000fe40000011607 */
[----:B------:R-:W-:Y:S02]  /*1c00*/  LOP3.LUT R5, R7, 0xf, RZ, 0xc0, !PT ;  /* 0x0000000f07057812 */ /* 0x000fe400078ec0ff */
[----:B------:R-:W-:Y:S02]  /*1c10*/  LOP3.LUT R6, R4, 0x8, RZ, 0xc0, !PT ;  /* 0x0000000804067812 */ /* 0x000fe400078ec0ff */
[----:B------:R-:W-:-:S02]  /*1c20*/  LOP3.LUT R4, R8, 0x3, RZ, 0xc0, !PT ;  /* 0x0000000308047812 */ /* 0x000fc400078ec0ff */
[----:B------:R-:W-:Y:S01]  /*1c30*/  F2FP.BF16.F32.PACK_AB R49, R51, R50 ;  /* 0x000000323331723e */ /* 0x000fe200000010ff */
[----:B------:R-:W-:Y:S01]  /*1c40*/  IMAD R5, R5, 0x88, R6 ;  /* 0x0000008805057824 */ /* 0x000fe200078e0206 */
[----:B------:R-:W-:Y:S01]  /*1c50*/  F2FP.BF16.F32.PACK_AB R56, R57, R56 ;  /* 0x000000383938723e */ /* 0x000fe200000010ff */
[C---:B------:R-:W-:Y:S01]  /*1c60*/  IMAD.SHL.U32 R6, R4.reuse, 0x2, RZ ;  /* 0x0000000204067824 */ /* 0x040fe200078e00ff */
[----:B------:R-:W-:Y:S01]  /*1c70*/  F2FP.BF16.F32.PACK_AB R50, R53, R52 ;  /* 0x000000343532723e */ /* 0x000fe200000010ff */
[----:B------:R-:W-:Y:S01]  /*1c80*/  IMAD R5, R4, 0x880, R5 ;  /* 0x0000088004057824 */ /* 0x000fe200078e0205 */
[----:B------:R-:W-:Y:S02]  /*1c90*/  F2FP.BF16.F32.PACK_AB R51, R55, R54 ;  /* 0x000000363733723e */ /* 0x000fe400000010ff */
[----:B------:R-:W-:Y:S02]  /*1ca0*/  F2FP.BF16.F32.PACK_AB R57, R59, R58 ;  /* 0x0000003a3b39723e */ /* 0x000fe400000010ff */
[----:B------:R-:W-:Y:S01]  /*1cb0*/  LEA R28, R5, UR14, 0x1 ;  /* 0x0000000e051c7c11 */ /* 0x000fe2000f8e08ff */
[----:B------:R-:W-:Y:S01]  /*1cc0*/  BAR.SYNC.DEFER_BLOCKING 0x0 ;  /* 0x0000000000007b1d */ /* 0x000fe20000010000 */
[----:B------:R-:W-:-:S02]  /*1cd0*/  F2FP.BF16.F32.PACK_AB R64, R65, R64 ;  /* 0x000000404140723e */ /* 0x000fc400000010ff */
        /* <DEDUP_REMOVED lines=10> */
[----:B------:R-:W-:Y:S01]  /*1d80*/  F2FP.BF16.F32.PACK_AB R81, R83, R82 ;  /* 0x000000525351723e */ /* 0x000fe200000010ff */
[----:B------:R1:W-:Y:S01]  /*1d90*/  STSM.16.M88.4 [R28], R24 ;  /* 0x000000181c007844 */ /* 0x0003e20000000200 */
[----:B------:R-:W-:-:S02]  /*1da0*/  F2FP.BF16.F32.PACK_AB R82, R85, R84 ;  /* 0x000000545552723e */ /* 0x000fc400000010ff */
[----:B------:R-:W-:Y:S01]  /*1db0*/  F2FP.BF16.F32.PACK_AB R83, R87, R86 ;  /* 0x000000565753723e */ /* 0x000fe200000010ff */
[----:B------:R2:W-:Y:S01]  /*1dc0*/  STSM.16.M88.4 [R28+0x20], R32 ;  /* 0x000020201c007844 */ /* 0x0005e20000000200 */
[----:B------:R-:W-:Y:S02]  /*1dd0*/  LOP3.LUT R111, R6, R111, RZ, 0xfc, !PT ;  /* 0x0000006f066f7212 */ /* 0x000fe400078efcff */
[----:B------:R-:W-:Y:S01]  /*1de0*/  LOP3.LUT R4, R29, 0x78, RZ, 0xc0, !PT ;  /* 0x000000781d047812 */ /* 0x000fe200078ec0ff */
[----:B------:R-:W-:Y:S01]  /*1df0*/  STSM.16.M88.4 [R28+0x40], R40 ;  /* 0x000040281c007844 */ /* 0x000fe20000000200 */
[----:B------:R-:W-:Y:S02]  /*1e00*/  LOP3.LUT R2, R2, 0x78, R29, 0xf8, !PT ;  /* 0x0000007802027812 */ /* 0x000fe400078ef81d */
[----:B------:R-:W-:Y:S01]  /*1e10*/  LOP3.LUT R29, R3, 0x10, RZ, 0xfc, !PT ;  /* 0x00000010031d7812 */ /* 0x000fe200078efcff */
[----:B------:R-:W-:Y:S01]  /*1e20*/  STSM.16.M88.4 [R28+0x60], R48 ;  /* 0x000060301c007844 */ /* 0x000fe20000000200 */
[----:B------:R-:W-:Y:S01]  /*1e30*/  IMAD R4, R111, 0x88, R4 ;  /* 0x000000886f047824 */ /* 0x000fe200078e0204 */
[----:B------:R-:W-:Y:S01]  /*1e40*/  ISETP.GE.AND P0, PT, R2, 0xc00, PT ;  /* 0x00000c000200780c */ /* 0x000fe20003f06270 */
[----:B------:R-:W-:Y:S01]  /*1e50*/  IMAD R37, R3, 0xc00, R2 ;  /* 0x00000c0003257824 */ /* 0x000fe200078e0202 */
[----:B------:R-:W-:Y:S01]  /*1e60*/  STSM.16.M88.4 [R28+0x80], R56 ;  /* 0x000080381c007844 */ /* 0x000fe20000000200 */
[----:B-1----:R-:W1:Y:S01]  /*1e70*/  LDC.64 R24, c[0x0][0x220] ;  /* 0x00008800ff187b82 */ /* 0x002e620000000a00 */
[----:B------:R-:W-:Y:S01]  /*1e80*/  LEA R36, R4, UR14, 0x1 ;  /* 0x0000000e04247c11 */ /* 0x000fe2000f8e08ff */
[----:B------:R-:W-:Y:S01]  /*1e90*/  VIADD R39, R37, 0x24000 ;  /* 0x0002400025277836 */ /* 0x000fe20000000000 */
[----:B------:R-:W-:Y:S01]  /*1ea0*/  STSM.16.M88.4 [R28+0xa0], R64 ;  /* 0x0000a0401c007844 */ /* 0x000fe20000000200 */
[----:B------:R-:W-:Y:S01]  /*1eb0*/  ISETP.LT.AND P1, PT, R3, R0, !P0 ;  /* 0x000000000300720c */ /* 0x000fe20004721270 */
[----:B--2---:R-:W-:Y:S01]  /*1ec0*/  VIADD R35, R37, 0x6000 ;  /* 0x0000600025237836 */ /* 0x004fe20000000000 */
[C---:B------:R-:W-:Y:S01]  /*1ed0*/  LOP3.LUT R27, R3.reuse, 0x8, RZ, 0xfc, !PT ;  /* 0x00000008031b7812 */ /* 0x040fe200078efcff */
[----:B------:R-:W-:Y:S01]  /*1ee0*/  STSM.16.M88.4 [R28+0xc0], R72 ;  /* 0x0000c0481c007844 */ /* 0x000fe20000000200 */
[----:B------:R-:W-:-:S02]  /*1ef0*/  LOP3.LUT R31, R3, 0x18, RZ, 0xfc, !PT ;  /* 0x00000018031f7812 */ /* 0x000fc400078efcff */
[----:B------:R-:W-:Y:S01]  /*1f00*/  LOP3.LUT R33, R3, 0x20, RZ, 0xfc, !PT ;  /* 0x0000002003217812 */ /* 0x000fe200078efcff */
[----:B------:R2:W-:Y:S01]  /*1f10*/  STSM.16.M88.4 [R28+0xe0], R80 ;  /* 0x0000e0501c007844 */ /* 0x0005e20000000200 */
[----:B------:R-:W-:Y:S01]  /*1f20*/  BAR.SYNC.DEFER_BLOCKING 0x0 ;  /* 0x0000000000007b1d */ /* 0x000fe20000010000 */
[-C--:B------:R-:W-:Y:S02]  /*1f30*/  ISETP.LT.AND P6, PT, R27, R0.reuse, !P0 ;  /* 0x000000001b00720c */ /* 0x080fe400047c1270 */
[-C--:B------:R-:W-:Y:S02]  /*1f40*/  ISETP.LT.AND P5, PT, R29, R0.reuse, !P0 ;  /* 0x000000001d00720c */ /* 0x080fe400047a1270 */
[-C--:B------:R-:W-:Y:S02]  /*1f50*/  ISETP.LT.AND P4, PT, R31, R0.reuse, !P0 ;  /* 0x000000001f00720c */ /* 0x080fe40004781270 */
[----:B------:R-:W-:Y:S01]  /*1f60*/  LOP3.LUT R29, R3, 0x28, RZ, 0xfc, !PT ;  /* 0x00000028031d7812 */ /* 0x000fe200078efcff */
[----:B-1----:R-:W-:Y:S01]  /*1f70*/  IMAD.WIDE R26, R37, 0x2, R24 ;  /* 0x00000002251a7825 */ /* 0x002fe200078e0218 */
[----:B------:R-:W-:-:S02]  /*1f80*/  ISETP.LT.AND P3, PT, R33, R0, !P0 ;  /* 0x000000002100720c */ /* 0x000fc40004761270 */
[C---:B------:R-:W-:Y:S02]  /*1f90*/  LOP3.LUT R31, R3.reuse, 0x30, RZ, 0xfc, !PT ;  /* 0x00000030031f7812 */ /* 0x040fe400078efcff */
[----:B------:R-:W-:Y:S01]  /*1fa0*/  LOP3.LUT R33, R3, 0x38, RZ, 0xfc, !PT ;  /* 0x0000003803217812 */ /* 0x000fe200078efcff */
[----:B------:R-:W-:Y:S01]  /*1fb0*/  IMAD.WIDE R2, R35, 0x2, R24 ;  /* 0x0000000223027825 */ /* 0x000fe200078e0218 */
[----:B------:R-:W-:-:S03]  /*1fc0*/  ISETP.LT.AND P2, PT, R29, R0, !P0 ;  /* 0x000000001d00720c */ /* 0x000fc60004741270 */
[C---:B------:R-:W-:Y:S02]  /*1fd0*/  VIADD R29, R37.reuse, 0xc000 ;  /* 0x0000c000251d7836 */ /* 0x040fe40000000000 */
[----:B------:R-:W-:Y:S02]  /*1fe0*/  VIADD R35, R37, 0x1e000 ;  /* 0x0001e00025237836 */ /* 0x000fe40000000000 */
[--C-:B--2---:R-:W-:Y:S01]  /*1ff0*/  IMAD.WIDE R28, R29, 0x2, R24.reuse ;  /* 0x000000021d1c7825 */ /* 0x104fe200078e0218 */
[----:B------:R-:W1:Y:S04]  /*2000*/  LDS.128 R44, [R36] ;  /* 0x00000000242c7984 */ /* 0x000e680000000c00 */
[----:B------:R-:W2:Y:S04]  /*2010*/  LDS.128 R52, [R36+0x880] ;  /* 0x0008800024347984 */ /* 0x000ea80000000c00 */
[----:B------:R-:W3:Y:S04]  /*2020*/  LDS.128 R20, [R36+0x1100] ;  /* 0x0011000024147984 */ /* 0x000ee80000000c00 */
[----:B------:R-:W4:Y:S04]  /*2030*/  LDS.128 R16, [R36+0x1980] ;  /* 0x0019800024107984 */ /* 0x000f280000000c00 */
[----:B------:R-:W5:Y:S04]  /*2040*/  LDS.128 R12, [R36+0x2200] ;  /* 0x00220000240c7984 */ /* 0x000f680000000c00 */
[----:B------:R-:W5:Y:S04]  /*2050*/  LDS.128 R8, [R36+0x2a80] ;  /* 0x002a800024087984 */ /* 0x000f680000000c00 */
[----:B------:R-:W5:Y:S04]  /*2060*/  LDS.128 R4, [R36+0x3300] ;  /* 0x0033000024047984 */ /* 0x000f680000000c00 */
[----:B-1----:R1:W-:Y:S01]  /*2070*/  @P1 STG.E.128 desc[UR18][R26.64], R44 ;  /* 0x0000002c1a001986 */ /* 0x0023e2000c101d12 */
[-C--:B------:R-:W-:Y:S01]  /*2080*/  ISETP.LT.AND P1, PT, R31, R0.reuse, !P0 ;  /* 0x000000001f00720c */ /* 0x080fe20004721270 */
[----:B------:R-:W-:Y:S01]  /*2090*/  VIADD R31, R37, 0x12000 ;  /* 0x00012000251f7836 */ /* 0x000fe20000000000 */
[----:B------:R-:W-:Y:S01]  /*20a0*/  ISETP.LT.AND P0, PT, R33, R0, !P0 ;  /* 0x000000002100720c */ /* 0x000fe20004701270 */
[----:B------:R-:W-:Y:S01]  /*20b0*/  VIADD R33, R37, 0x18000 ;  /* 0x0001800025217836 */ /* 0x000fe20000000000 */
[----:B--2---:R2:W-:Y:S01]  /*20c0*/  @P6 STG.E.128 desc[UR18][R2.64], R52 ;  /* 0x0000003402006986 */ /* 0x0045e2000c101d12 */
[----:B------:R-:W-:-:S03]  /*20d0*/  IMAD.WIDE R30, R31, 0x2, R24 ;  /* 0x000000021f1e7825 */ /* 0x000fc600078e0218 */
[----:B---3--:R2:W-:Y:S04]  /*20e0*/  @P5 STG.E.128 desc[UR18][R28.64], R20 ;  /* 0x000000141c005986 */ /* 0x0085e8000c101d12 */
[----:B----4-:R2:W-:Y:S01]  /*20f0*/  @P4 STG.E.128 desc[UR18][R30.64], R16 ;  /* 0x000000101e004986 */ /* 0x0105e2000c101d12 */
[----:B-1----:R-:W-:-:S04]  /*2100*/  IMAD.WIDE R26, R33, 0x2, R24 ;  /* 0x00000002211a7825 */ /* 0x002fc800078e0218 */
[--C-:B------:R-:W-:Y:S01]  /*2110*/  IMAD.WIDE R32, R35, 0x2, R24.reuse ;  /* 0x0000000223207825 */ /* 0x100fe200078e0218 */
[----:B-----5:R2:W-:Y:S03]  /*2120*/  @P3 STG.E.128 desc[UR18][R26.64], R12 ;  /* 0x0000000c1a003986 */ /* 0x0205e6000c101d12 */
[----:B------:R-:W-:Y:S01]  /*2130*/  IMAD.WIDE R34, R39, 0x2, R24 ;  /* 0x0000000227227825 */ /* 0x000fe200078e0218 */
[----:B------:R2:W-:Y:S04]  /*2140*/  @P2 STG.E.128 desc[UR18][R32.64], R8 ;  /* 0x0000000820002986 */ /* 0x0005e8000c101d12 */
[----:B------:R2:W-:Y:S01]  /*2150*/  @P1 STG.E.128 desc[UR18][R34.64], R4 ;  /* 0x0000000422001986 */ /* 0x0005e2000c101d12 */
[----:B------:R-:W-:Y:S05]  /*2160*/  @!P0 EXIT ;  /* 0x000000000000894d */ /* 0x000fea0003800000 */
[----:B--2---:R-:W1:Y:S01]  /*2170*/  LDS.128 R4, [R36+0x3b80] ;  /* 0x003b800024047984 */ /* 0x004e620000000c00 */
[----:B------:R-:W-:-:S04]  /*2180*/  VIADD R37, R37, 0x2a000 ;  /* 0x0002a00025257836 */ /* 0x000fc80000000000 */
[----:B------:R-:W-:-:S05]  /*2190*/  IMAD.WIDE R24, R37, 0x2, R24 ;  /* 0x0000000225187825 */ /* 0x000fca00078e0218 */
[----:B-1----:R-:W-:Y:S01]  /*21a0*/  STG.E.128 desc[UR18][R24.64], R4 ;  /* 0x0000000418007986 */ /* 0x002fe2000c101d12 */
[----:B------:R-:W-:Y:S05]  /*21b0*/  EXIT ;  /* 0x000000000000794d */ /* 0x000fea0003800000 */
.L_x_1:
[----:B------:R-:W-:-:S00]  /*21c0*/  BRA `(.L_x_1) ;  /* 0xfffffffc00fc7947 */ /* 0x000fc0000383ffff */
[----:B------:R-:W-:-:S00]  /*21d0*/  NOP ;  /* 0x0000000000007918 */ /* 0x000fc00000000000 */
        /* <DEDUP_REMOVED lines=10> */
.L_x_2:


//--------------------- .nv.shared.triton_mm      --------------------------
	.section	.nv.shared.triton_mm,"aw",@nobits
	.sectionflags	@""
	.align	16
	.zero		1024


//--------------------- .nv.constant0.triton_mm   --------------------------
	.section	.nv.constant0.triton_mm,"a",@progbits
	.sectionflags	@""
	.align	4
.nv.constant0.triton_mm:
	.zero		556
